//
// Generated by NVIDIA NVVM Compiler
//
// Compiler Build ID: CL-36424714
// Cuda compilation tools, release 13.0, V13.0.88
// Based on NVVM 20.0.0
//

.version 9.0
.target sm_100
.address_size 64

	// .globl	_Z18simulateRandomWalkPfii
.global .align 4 .b8 precalc_xorwow_matrix[102400];
.global .align 4 .b8 precalc_xorwow_offset_matrix[102400];
.global .align 4 .b8 mrg32k3aM1[2304];
.global .align 4 .b8 mrg32k3aM2[2304];
.global .align 4 .b8 mrg32k3aM1SubSeq[2016];
.global .align 4 .b8 mrg32k3aM2SubSeq[2016];
.global .align 4 .b8 mrg32k3aM1Seq[2304];
.global .align 4 .b8 mrg32k3aM2Seq[2304];
.const .align 8 .b8 __cr_lgamma_table[72];

.visible .entry _Z18simulateRandomWalkPfii(
	.param .u64 .ptr .align 1 _Z18simulateRandomWalkPfii_param_0,
	.param .u32 _Z18simulateRandomWalkPfii_param_1,
	.param .u32 _Z18simulateRandomWalkPfii_param_2
)
{
	.local .align 8 .b8 	__local_depot0[48];
	.reg .b64 	%SP;
	.reg .b64 	%SPL;
	.reg .pred 	%p<84>;
	.reg .b32 	%r<1300>;
	.reg .b32 	%f<83>;
	.reg .b64 	%rd<27>;

	mov.u64 	%SPL, __local_depot0;
	ld.param.u64 	%rd10, [_Z18simulateRandomWalkPfii_param_0];
	ld.param.u32 	%r588, [_Z18simulateRandomWalkPfii_param_1];
	ld.param.u32 	%r589, [_Z18simulateRandomWalkPfii_param_2];
	add.u64 	%rd1, %SPL, 0;
	mov.u32 	%r590, %ctaid.x;
	mov.u32 	%r591, %ntid.x;
	mov.u32 	%r592, %tid.x;
	mad.lo.s32 	%r593, %r590, %r591, %r592;
	cvt.s64.s32 	%rd2, %r593;
	xor.b32  	%r594, %r589, -1429050551;
	mul.lo.s32 	%r1, %r594, 1099087573;
	setp.gt.s32 	%p1, %r589, -1;
	selp.b32 	%r2, -644748465, -1947113066, %p1;
	add.s32 	%r595, %r2, %r1;
	add.s32 	%r1287, %r595, 6615241;
	add.s32 	%r1010, %r1, 123456789;
	st.local.v2.u32 	[%rd1], {%r1287, %r1010};
	xor.b32  	%r1009, %r1, 362436069;
	add.s32 	%r1008, %r2, 521288629;
	st.local.v2.u32 	[%rd1+8], {%r1009, %r1008};
	xor.b32  	%r1007, %r2, 88675123;
	add.s32 	%r1006, %r1, 5783321;
	st.local.v2.u32 	[%rd1+16], {%r1007, %r1006};
	setp.eq.s32 	%p2, %r593, 0;
	@%p2 bra 	$L__BB0_115;
	mov.b32 	%r993, 0;
	mov.u64 	%rd26, %rd2;
$L__BB0_2:
	mov.u64 	%rd3, %rd26;
	and.b64  	%rd4, %rd3, 3;
	setp.eq.s64 	%p3, %rd4, 0;
	@%p3 bra 	$L__BB0_114;
	mul.wide.u32 	%rd12, %r993, 3200;
	mov.u64 	%rd13, precalc_xorwow_matrix;
	add.s64 	%rd5, %rd13, %rd12;
	mov.b32 	%r1006, 0;
	mov.u32 	%r1007, %r1006;
	mov.u32 	%r1008, %r1006;
	mov.u32 	%r1009, %r1006;
	mov.u32 	%r1010, %r1006;
	mov.u32 	%r999, %r1006;
$L__BB0_4:
	mul.wide.u32 	%rd14, %r999, 4;
	add.s64 	%rd15, %rd1, %rd14;
	ld.local.u32 	%r21, [%rd15+4];
	shl.b32 	%r22, %r999, 5;
	mov.b32 	%r1005, 0;
$L__BB0_5:
	.pragma "nounroll";
	shr.u32 	%r599, %r21, %r1005;
	and.b32  	%r600, %r599, 1;
	setp.eq.b32 	%p4, %r600, 1;
	not.pred 	%p5, %p4;
	add.s32 	%r601, %r22, %r1005;
	mul.lo.s32 	%r602, %r601, 5;
	mul.wide.u32 	%rd16, %r602, 4;
	add.s64 	%rd6, %rd5, %rd16;
	@%p5 bra 	$L__BB0_7;
	ld.global.u32 	%r603, [%rd6];
	xor.b32  	%r1010, %r1010, %r603;
	ld.global.u32 	%r604, [%rd6+4];
	xor.b32  	%r1009, %r1009, %r604;
	ld.global.u32 	%r605, [%rd6+8];
	xor.b32  	%r1008, %r1008, %r605;
	ld.global.u32 	%r606, [%rd6+12];
	xor.b32  	%r1007, %r1007, %r606;
	ld.global.u32 	%r607, [%rd6+16];
	xor.b32  	%r1006, %r1006, %r607;
$L__BB0_7:
	and.b32  	%r609, %r599, 2;
	setp.eq.s32 	%p6, %r609, 0;
	@%p6 bra 	$L__BB0_9;
	ld.global.u32 	%r610, [%rd6+20];
	xor.b32  	%r1010, %r1010, %r610;
	ld.global.u32 	%r611, [%rd6+24];
	xor.b32  	%r1009, %r1009, %r611;
	ld.global.u32 	%r612, [%rd6+28];
	xor.b32  	%r1008, %r1008, %r612;
	ld.global.u32 	%r613, [%rd6+32];
	xor.b32  	%r1007, %r1007, %r613;
	ld.global.u32 	%r614, [%rd6+36];
	xor.b32  	%r1006, %r1006, %r614;
$L__BB0_9:
	and.b32  	%r616, %r599, 4;
	setp.eq.s32 	%p7, %r616, 0;
	@%p7 bra 	$L__BB0_11;
	ld.global.u32 	%r617, [%rd6+40];
	xor.b32  	%r1010, %r1010, %r617;
	ld.global.u32 	%r618, [%rd6+44];
	xor.b32  	%r1009, %r1009, %r618;
	ld.global.u32 	%r619, [%rd6+48];
	xor.b32  	%r1008, %r1008, %r619;
	ld.global.u32 	%r620, [%rd6+52];
	xor.b32  	%r1007, %r1007, %r620;
	ld.global.u32 	%r621, [%rd6+56];
	xor.b32  	%r1006, %r1006, %r621;
$L__BB0_11:
	and.b32  	%r623, %r599, 8;
	setp.eq.s32 	%p8, %r623, 0;
	@%p8 bra 	$L__BB0_13;
	ld.global.u32 	%r624, [%rd6+60];
	xor.b32  	%r1010, %r1010, %r624;
	ld.global.u32 	%r625, [%rd6+64];
	xor.b32  	%r1009, %r1009, %r625;
	ld.global.u32 	%r626, [%rd6+68];
	xor.b32  	%r1008, %r1008, %r626;
	ld.global.u32 	%r627, [%rd6+72];
	xor.b32  	%r1007, %r1007, %r627;
	ld.global.u32 	%r628, [%rd6+76];
	xor.b32  	%r1006, %r1006, %r628;
$L__BB0_13:
	and.b32  	%r630, %r599, 16;
	setp.eq.s32 	%p9, %r630, 0;
	@%p9 bra 	$L__BB0_15;
	ld.global.u32 	%r631, [%rd6+80];
	xor.b32  	%r1010, %r1010, %r631;
	ld.global.u32 	%r632, [%rd6+84];
	xor.b32  	%r1009, %r1009, %r632;
	ld.global.u32 	%r633, [%rd6+88];
	xor.b32  	%r1008, %r1008, %r633;
	ld.global.u32 	%r634, [%rd6+92];
	xor.b32  	%r1007, %r1007, %r634;
	ld.global.u32 	%r635, [%rd6+96];
	xor.b32  	%r1006, %r1006, %r635;
$L__BB0_15:
	and.b32  	%r637, %r599, 32;
	setp.eq.s32 	%p10, %r637, 0;
	@%p10 bra 	$L__BB0_17;
	ld.global.u32 	%r638, [%rd6+100];
	xor.b32  	%r1010, %r1010, %r638;
	ld.global.u32 	%r639, [%rd6+104];
	xor.b32  	%r1009, %r1009, %r639;
	ld.global.u32 	%r640, [%rd6+108];
	xor.b32  	%r1008, %r1008, %r640;
	ld.global.u32 	%r641, [%rd6+112];
	xor.b32  	%r1007, %r1007, %r641;
	ld.global.u32 	%r642, [%rd6+116];
	xor.b32  	%r1006, %r1006, %r642;
$L__BB0_17:
	and.b32  	%r644, %r599, 64;
	setp.eq.s32 	%p11, %r644, 0;
	@%p11 bra 	$L__BB0_19;
	ld.global.u32 	%r645, [%rd6+120];
	xor.b32  	%r1010, %r1010, %r645;
	ld.global.u32 	%r646, [%rd6+124];
	xor.b32  	%r1009, %r1009, %r646;
	ld.global.u32 	%r647, [%rd6+128];
	xor.b32  	%r1008, %r1008, %r647;
	ld.global.u32 	%r648, [%rd6+132];
	xor.b32  	%r1007, %r1007, %r648;
	ld.global.u32 	%r649, [%rd6+136];
	xor.b32  	%r1006, %r1006, %r649;
$L__BB0_19:
	and.b32  	%r651, %r599, 128;
	setp.eq.s32 	%p12, %r651, 0;
	@%p12 bra 	$L__BB0_21;
	ld.global.u32 	%r652, [%rd6+140];
	xor.b32  	%r1010, %r1010, %r652;
	ld.global.u32 	%r653, [%rd6+144];
	xor.b32  	%r1009, %r1009, %r653;
	ld.global.u32 	%r654, [%rd6+148];
	xor.b32  	%r1008, %r1008, %r654;
	ld.global.u32 	%r655, [%rd6+152];
	xor.b32  	%r1007, %r1007, %r655;
	ld.global.u32 	%r656, [%rd6+156];
	xor.b32  	%r1006, %r1006, %r656;
$L__BB0_21:
	and.b32  	%r658, %r599, 256;
	setp.eq.s32 	%p13, %r658, 0;
	@%p13 bra 	$L__BB0_23;
	ld.global.u32 	%r659, [%rd6+160];
	xor.b32  	%r1010, %r1010, %r659;
	ld.global.u32 	%r660, [%rd6+164];
	xor.b32  	%r1009, %r1009, %r660;
	ld.global.u32 	%r661, [%rd6+168];
	xor.b32  	%r1008, %r1008, %r661;
	ld.global.u32 	%r662, [%rd6+172];
	xor.b32  	%r1007, %r1007, %r662;
	ld.global.u32 	%r663, [%rd6+176];
	xor.b32  	%r1006, %r1006, %r663;
$L__BB0_23:
	and.b32  	%r665, %r599, 512;
	setp.eq.s32 	%p14, %r665, 0;
	@%p14 bra 	$L__BB0_25;
	ld.global.u32 	%r666, [%rd6+180];
	xor.b32  	%r1010, %r1010, %r666;
	ld.global.u32 	%r667, [%rd6+184];
	xor.b32  	%r1009, %r1009, %r667;
	ld.global.u32 	%r668, [%rd6+188];
	xor.b32  	%r1008, %r1008, %r668;
	ld.global.u32 	%r669, [%rd6+192];
	xor.b32  	%r1007, %r1007, %r669;
	ld.global.u32 	%r670, [%rd6+196];
	xor.b32  	%r1006, %r1006, %r670;
$L__BB0_25:
	and.b32  	%r672, %r599, 1024;
	setp.eq.s32 	%p15, %r672, 0;
	@%p15 bra 	$L__BB0_27;
	ld.global.u32 	%r673, [%rd6+200];
	xor.b32  	%r1010, %r1010, %r673;
	ld.global.u32 	%r674, [%rd6+204];
	xor.b32  	%r1009, %r1009, %r674;
	ld.global.u32 	%r675, [%rd6+208];
	xor.b32  	%r1008, %r1008, %r675;
	ld.global.u32 	%r676, [%rd6+212];
	xor.b32  	%r1007, %r1007, %r676;
	ld.global.u32 	%r677, [%rd6+216];
	xor.b32  	%r1006, %r1006, %r677;
$L__BB0_27:
	and.b32  	%r679, %r599, 2048;
	setp.eq.s32 	%p16, %r679, 0;
	@%p16 bra 	$L__BB0_29;
	ld.global.u32 	%r680, [%rd6+220];
	xor.b32  	%r1010, %r1010, %r680;
	ld.global.u32 	%r681, [%rd6+224];
	xor.b32  	%r1009, %r1009, %r681;
	ld.global.u32 	%r682, [%rd6+228];
	xor.b32  	%r1008, %r1008, %r682;
	ld.global.u32 	%r683, [%rd6+232];
	xor.b32  	%r1007, %r1007, %r683;
	ld.global.u32 	%r684, [%rd6+236];
	xor.b32  	%r1006, %r1006, %r684;
$L__BB0_29:
	and.b32  	%r686, %r599, 4096;
	setp.eq.s32 	%p17, %r686, 0;
	@%p17 bra 	$L__BB0_31;
	ld.global.u32 	%r687, [%rd6+240];
	xor.b32  	%r1010, %r1010, %r687;
	ld.global.u32 	%r688, [%rd6+244];
	xor.b32  	%r1009, %r1009, %r688;
	ld.global.u32 	%r689, [%rd6+248];
	xor.b32  	%r1008, %r1008, %r689;
	ld.global.u32 	%r690, [%rd6+252];
	xor.b32  	%r1007, %r1007, %r690;
	ld.global.u32 	%r691, [%rd6+256];
	xor.b32  	%r1006, %r1006, %r691;
$L__BB0_31:
	and.b32  	%r693, %r599, 8192;
	setp.eq.s32 	%p18, %r693, 0;
	@%p18 bra 	$L__BB0_33;
	ld.global.u32 	%r694, [%rd6+260];
	xor.b32  	%r1010, %r1010, %r694;
	ld.global.u32 	%r695, [%rd6+264];
	xor.b32  	%r1009, %r1009, %r695;
	ld.global.u32 	%r696, [%rd6+268];
	xor.b32  	%r1008, %r1008, %r696;
	ld.global.u32 	%r697, [%rd6+272];
	xor.b32  	%r1007, %r1007, %r697;
	ld.global.u32 	%r698, [%rd6+276];
	xor.b32  	%r1006, %r1006, %r698;
$L__BB0_33:
	and.b32  	%r700, %r599, 16384;
	setp.eq.s32 	%p19, %r700, 0;
	@%p19 bra 	$L__BB0_35;
	ld.global.u32 	%r701, [%rd6+280];
	xor.b32  	%r1010, %r1010, %r701;
	ld.global.u32 	%r702, [%rd6+284];
	xor.b32  	%r1009, %r1009, %r702;
	ld.global.u32 	%r703, [%rd6+288];
	xor.b32  	%r1008, %r1008, %r703;
	ld.global.u32 	%r704, [%rd6+292];
	xor.b32  	%r1007, %r1007, %r704;
	ld.global.u32 	%r705, [%rd6+296];
	xor.b32  	%r1006, %r1006, %r705;
$L__BB0_35:
	and.b32  	%r707, %r599, 32768;
	setp.eq.s32 	%p20, %r707, 0;
	@%p20 bra 	$L__BB0_37;
	ld.global.u32 	%r708, [%rd6+300];
	xor.b32  	%r1010, %r1010, %r708;
	ld.global.u32 	%r709, [%rd6+304];
	xor.b32  	%r1009, %r1009, %r709;
	ld.global.u32 	%r710, [%rd6+308];
	xor.b32  	%r1008, %r1008, %r710;
	ld.global.u32 	%r711, [%rd6+312];
	xor.b32  	%r1007, %r1007, %r711;
	ld.global.u32 	%r712, [%rd6+316];
	xor.b32  	%r1006, %r1006, %r712;
$L__BB0_37:
	add.s32 	%r1005, %r1005, 16;
	setp.ne.s32 	%p21, %r1005, 32;
	@%p21 bra 	$L__BB0_5;
	mad.lo.s32 	%r713, %r999, -31, %r22;
	add.s32 	%r999, %r713, 1;
	setp.ne.s32 	%p22, %r999, 5;
	@%p22 bra 	$L__BB0_4;
	st.local.u32 	[%rd1+4], %r1010;
	st.local.v2.u32 	[%rd1+8], {%r1009, %r1008};
	st.local.v2.u32 	[%rd1+16], {%r1007, %r1006};
	setp.eq.s64 	%p23, %rd4, 1;
	@%p23 bra 	$L__BB0_114;
	mov.b32 	%r1006, 0;
	mov.u32 	%r1007, %r1006;
	mov.u32 	%r1008, %r1006;
	mov.u32 	%r1009, %r1006;
	mov.u32 	%r1010, %r1006;
	mov.u32 	%r1091, %r1006;
$L__BB0_41:
	mul.wide.u32 	%rd17, %r1091, 4;
	add.s64 	%rd18, %rd1, %rd17;
	ld.local.u32 	%r197, [%rd18+4];
	shl.b32 	%r198, %r1091, 5;
	mov.b32 	%r1097, 0;
$L__BB0_42:
	.pragma "nounroll";
	shr.u32 	%r716, %r197, %r1097;
	and.b32  	%r717, %r716, 1;
	setp.eq.b32 	%p24, %r717, 1;
	not.pred 	%p25, %p24;
	add.s32 	%r718, %r198, %r1097;
	mul.lo.s32 	%r719, %r718, 5;
	mul.wide.u32 	%rd19, %r719, 4;
	add.s64 	%rd7, %rd5, %rd19;
	@%p25 bra 	$L__BB0_44;
	ld.global.u32 	%r720, [%rd7];
	xor.b32  	%r1010, %r1010, %r720;
	ld.global.u32 	%r721, [%rd7+4];
	xor.b32  	%r1009, %r1009, %r721;
	ld.global.u32 	%r722, [%rd7+8];
	xor.b32  	%r1008, %r1008, %r722;
	ld.global.u32 	%r723, [%rd7+12];
	xor.b32  	%r1007, %r1007, %r723;
	ld.global.u32 	%r724, [%rd7+16];
	xor.b32  	%r1006, %r1006, %r724;
$L__BB0_44:
	and.b32  	%r726, %r716, 2;
	setp.eq.s32 	%p26, %r726, 0;
	@%p26 bra 	$L__BB0_46;
	ld.global.u32 	%r727, [%rd7+20];
	xor.b32  	%r1010, %r1010, %r727;
	ld.global.u32 	%r728, [%rd7+24];
	xor.b32  	%r1009, %r1009, %r728;
	ld.global.u32 	%r729, [%rd7+28];
	xor.b32  	%r1008, %r1008, %r729;
	ld.global.u32 	%r730, [%rd7+32];
	xor.b32  	%r1007, %r1007, %r730;
	ld.global.u32 	%r731, [%rd7+36];
	xor.b32  	%r1006, %r1006, %r731;
$L__BB0_46:
	and.b32  	%r733, %r716, 4;
	setp.eq.s32 	%p27, %r733, 0;
	@%p27 bra 	$L__BB0_48;
	ld.global.u32 	%r734, [%rd7+40];
	xor.b32  	%r1010, %r1010, %r734;
	ld.global.u32 	%r735, [%rd7+44];
	xor.b32  	%r1009, %r1009, %r735;
	ld.global.u32 	%r736, [%rd7+48];
	xor.b32  	%r1008, %r1008, %r736;
	ld.global.u32 	%r737, [%rd7+52];
	xor.b32  	%r1007, %r1007, %r737;
	ld.global.u32 	%r738, [%rd7+56];
	xor.b32  	%r1006, %r1006, %r738;
$L__BB0_48:
	and.b32  	%r740, %r716, 8;
	setp.eq.s32 	%p28, %r740, 0;
	@%p28 bra 	$L__BB0_50;
	ld.global.u32 	%r741, [%rd7+60];
	xor.b32  	%r1010, %r1010, %r741;
	ld.global.u32 	%r742, [%rd7+64];
	xor.b32  	%r1009, %r1009, %r742;
	ld.global.u32 	%r743, [%rd7+68];
	xor.b32  	%r1008, %r1008, %r743;
	ld.global.u32 	%r744, [%rd7+72];
	xor.b32  	%r1007, %r1007, %r744;
	ld.global.u32 	%r745, [%rd7+76];
	xor.b32  	%r1006, %r1006, %r745;
$L__BB0_50:
	and.b32  	%r747, %r716, 16;
	setp.eq.s32 	%p29, %r747, 0;
	@%p29 bra 	$L__BB0_52;
	ld.global.u32 	%r748, [%rd7+80];
	xor.b32  	%r1010, %r1010, %r748;
	ld.global.u32 	%r749, [%rd7+84];
	xor.b32  	%r1009, %r1009, %r749;
	ld.global.u32 	%r750, [%rd7+88];
	xor.b32  	%r1008, %r1008, %r750;
	ld.global.u32 	%r751, [%rd7+92];
	xor.b32  	%r1007, %r1007, %r751;
	ld.global.u32 	%r752, [%rd7+96];
	xor.b32  	%r1006, %r1006, %r752;
$L__BB0_52:
	and.b32  	%r754, %r716, 32;
	setp.eq.s32 	%p30, %r754, 0;
	@%p30 bra 	$L__BB0_54;
	ld.global.u32 	%r755, [%rd7+100];
	xor.b32  	%r1010, %r1010, %r755;
	ld.global.u32 	%r756, [%rd7+104];
	xor.b32  	%r1009, %r1009, %r756;
	ld.global.u32 	%r757, [%rd7+108];
	xor.b32  	%r1008, %r1008, %r757;
	ld.global.u32 	%r758, [%rd7+112];
	xor.b32  	%r1007, %r1007, %r758;
	ld.global.u32 	%r759, [%rd7+116];
	xor.b32  	%r1006, %r1006, %r759;
$L__BB0_54:
	and.b32  	%r761, %r716, 64;
	setp.eq.s32 	%p31, %r761, 0;
	@%p31 bra 	$L__BB0_56;
	ld.global.u32 	%r762, [%rd7+120];
	xor.b32  	%r1010, %r1010, %r762;
	ld.global.u32 	%r763, [%rd7+124];
	xor.b32  	%r1009, %r1009, %r763;
	ld.global.u32 	%r764, [%rd7+128];
	xor.b32  	%r1008, %r1008, %r764;
	ld.global.u32 	%r765, [%rd7+132];
	xor.b32  	%r1007, %r1007, %r765;
	ld.global.u32 	%r766, [%rd7+136];
	xor.b32  	%r1006, %r1006, %r766;
$L__BB0_56:
	and.b32  	%r768, %r716, 128;
	setp.eq.s32 	%p32, %r768, 0;
	@%p32 bra 	$L__BB0_58;
	ld.global.u32 	%r769, [%rd7+140];
	xor.b32  	%r1010, %r1010, %r769;
	ld.global.u32 	%r770, [%rd7+144];
	xor.b32  	%r1009, %r1009, %r770;
	ld.global.u32 	%r771, [%rd7+148];
	xor.b32  	%r1008, %r1008, %r771;
	ld.global.u32 	%r772, [%rd7+152];
	xor.b32  	%r1007, %r1007, %r772;
	ld.global.u32 	%r773, [%rd7+156];
	xor.b32  	%r1006, %r1006, %r773;
$L__BB0_58:
	and.b32  	%r775, %r716, 256;
	setp.eq.s32 	%p33, %r775, 0;
	@%p33 bra 	$L__BB0_60;
	ld.global.u32 	%r776, [%rd7+160];
	xor.b32  	%r1010, %r1010, %r776;
	ld.global.u32 	%r777, [%rd7+164];
	xor.b32  	%r1009, %r1009, %r777;
	ld.global.u32 	%r778, [%rd7+168];
	xor.b32  	%r1008, %r1008, %r778;
	ld.global.u32 	%r779, [%rd7+172];
	xor.b32  	%r1007, %r1007, %r779;
	ld.global.u32 	%r780, [%rd7+176];
	xor.b32  	%r1006, %r1006, %r780;
$L__BB0_60:
	and.b32  	%r782, %r716, 512;
	setp.eq.s32 	%p34, %r782, 0;
	@%p34 bra 	$L__BB0_62;
	ld.global.u32 	%r783, [%rd7+180];
	xor.b32  	%r1010, %r1010, %r783;
	ld.global.u32 	%r784, [%rd7+184];
	xor.b32  	%r1009, %r1009, %r784;
	ld.global.u32 	%r785, [%rd7+188];
	xor.b32  	%r1008, %r1008, %r785;
	ld.global.u32 	%r786, [%rd7+192];
	xor.b32  	%r1007, %r1007, %r786;
	ld.global.u32 	%r787, [%rd7+196];
	xor.b32  	%r1006, %r1006, %r787;
$L__BB0_62:
	and.b32  	%r789, %r716, 1024;
	setp.eq.s32 	%p35, %r789, 0;
	@%p35 bra 	$L__BB0_64;
	ld.global.u32 	%r790, [%rd7+200];
	xor.b32  	%r1010, %r1010, %r790;
	ld.global.u32 	%r791, [%rd7+204];
	xor.b32  	%r1009, %r1009, %r791;
	ld.global.u32 	%r792, [%rd7+208];
	xor.b32  	%r1008, %r1008, %r792;
	ld.global.u32 	%r793, [%rd7+212];
	xor.b32  	%r1007, %r1007, %r793;
	ld.global.u32 	%r794, [%rd7+216];
	xor.b32  	%r1006, %r1006, %r794;
$L__BB0_64:
	and.b32  	%r796, %r716, 2048;
	setp.eq.s32 	%p36, %r796, 0;
	@%p36 bra 	$L__BB0_66;
	ld.global.u32 	%r797, [%rd7+220];
	xor.b32  	%r1010, %r1010, %r797;
	ld.global.u32 	%r798, [%rd7+224];
	xor.b32  	%r1009, %r1009, %r798;
	ld.global.u32 	%r799, [%rd7+228];
	xor.b32  	%r1008, %r1008, %r799;
	ld.global.u32 	%r800, [%rd7+232];
	xor.b32  	%r1007, %r1007, %r800;
	ld.global.u32 	%r801, [%rd7+236];
	xor.b32  	%r1006, %r1006, %r801;
$L__BB0_66:
	and.b32  	%r803, %r716, 4096;
	setp.eq.s32 	%p37, %r803, 0;
	@%p37 bra 	$L__BB0_68;
	ld.global.u32 	%r804, [%rd7+240];
	xor.b32  	%r1010, %r1010, %r804;
	ld.global.u32 	%r805, [%rd7+244];
	xor.b32  	%r1009, %r1009, %r805;
	ld.global.u32 	%r806, [%rd7+248];
	xor.b32  	%r1008, %r1008, %r806;
	ld.global.u32 	%r807, [%rd7+252];
	xor.b32  	%r1007, %r1007, %r807;
	ld.global.u32 	%r808, [%rd7+256];
	xor.b32  	%r1006, %r1006, %r808;
$L__BB0_68:
	and.b32  	%r810, %r716, 8192;
	setp.eq.s32 	%p38, %r810, 0;
	@%p38 bra 	$L__BB0_70;
	ld.global.u32 	%r811, [%rd7+260];
	xor.b32  	%r1010, %r1010, %r811;
	ld.global.u32 	%r812, [%rd7+264];
	xor.b32  	%r1009, %r1009, %r812;
	ld.global.u32 	%r813, [%rd7+268];
	xor.b32  	%r1008, %r1008, %r813;
	ld.global.u32 	%r814, [%rd7+272];
	xor.b32  	%r1007, %r1007, %r814;
	ld.global.u32 	%r815, [%rd7+276];
	xor.b32  	%r1006, %r1006, %r815;
$L__BB0_70:
	and.b32  	%r817, %r716, 16384;
	setp.eq.s32 	%p39, %r817, 0;
	@%p39 bra 	$L__BB0_72;
	ld.global.u32 	%r818, [%rd7+280];
	xor.b32  	%r1010, %r1010, %r818;
	ld.global.u32 	%r819, [%rd7+284];
	xor.b32  	%r1009, %r1009, %r819;
	ld.global.u32 	%r820, [%rd7+288];
	xor.b32  	%r1008, %r1008, %r820;
	ld.global.u32 	%r821, [%rd7+292];
	xor.b32  	%r1007, %r1007, %r821;
	ld.global.u32 	%r822, [%rd7+296];
	xor.b32  	%r1006, %r1006, %r822;
$L__BB0_72:
	and.b32  	%r824, %r716, 32768;
	setp.eq.s32 	%p40, %r824, 0;
	@%p40 bra 	$L__BB0_74;
	ld.global.u32 	%r825, [%rd7+300];
	xor.b32  	%r1010, %r1010, %r825;
	ld.global.u32 	%r826, [%rd7+304];
	xor.b32  	%r1009, %r1009, %r826;
	ld.global.u32 	%r827, [%rd7+308];
	xor.b32  	%r1008, %r1008, %r827;
	ld.global.u32 	%r828, [%rd7+312];
	xor.b32  	%r1007, %r1007, %r828;
	ld.global.u32 	%r829, [%rd7+316];
	xor.b32  	%r1006, %r1006, %r829;
$L__BB0_74:
	add.s32 	%r1097, %r1097, 16;
	setp.ne.s32 	%p41, %r1097, 32;
	@%p41 bra 	$L__BB0_42;
	mad.lo.s32 	%r830, %r1091, -31, %r198;
	add.s32 	%r1091, %r830, 1;
	setp.ne.s32 	%p42, %r1091, 5;
	@%p42 bra 	$L__BB0_41;
	st.local.u32 	[%rd1+4], %r1010;
	st.local.v2.u32 	[%rd1+8], {%r1009, %r1008};
	st.local.v2.u32 	[%rd1+16], {%r1007, %r1006};
	setp.ne.s64 	%p43, %rd4, 3;
	@%p43 bra 	$L__BB0_114;
	mov.b32 	%r1006, 0;
	mov.u32 	%r1007, %r1006;
	mov.u32 	%r1008, %r1006;
	mov.u32 	%r1009, %r1006;
	mov.u32 	%r1010, %r1006;
	mov.u32 	%r1183, %r1006;
$L__BB0_78:
	mul.wide.u32 	%rd20, %r1183, 4;
	add.s64 	%rd21, %rd1, %rd20;
	ld.local.u32 	%r373, [%rd21+4];
	shl.b32 	%r374, %r1183, 5;
	mov.b32 	%r1189, 0;
$L__BB0_79:
	.pragma "nounroll";
	shr.u32 	%r833, %r373, %r1189;
	and.b32  	%r834, %r833, 1;
	setp.eq.b32 	%p44, %r834, 1;
	not.pred 	%p45, %p44;
	add.s32 	%r835, %r374, %r1189;
	mul.lo.s32 	%r836, %r835, 5;
	mul.wide.u32 	%rd22, %r836, 4;
	add.s64 	%rd8, %rd5, %rd22;
	@%p45 bra 	$L__BB0_81;
	ld.global.u32 	%r837, [%rd8];
	xor.b32  	%r1010, %r1010, %r837;
	ld.global.u32 	%r838, [%rd8+4];
	xor.b32  	%r1009, %r1009, %r838;
	ld.global.u32 	%r839, [%rd8+8];
	xor.b32  	%r1008, %r1008, %r839;
	ld.global.u32 	%r840, [%rd8+12];
	xor.b32  	%r1007, %r1007, %r840;
	ld.global.u32 	%r841, [%rd8+16];
	xor.b32  	%r1006, %r1006, %r841;
$L__BB0_81:
	and.b32  	%r843, %r833, 2;
	setp.eq.s32 	%p46, %r843, 0;
	@%p46 bra 	$L__BB0_83;
	ld.global.u32 	%r844, [%rd8+20];
	xor.b32  	%r1010, %r1010, %r844;
	ld.global.u32 	%r845, [%rd8+24];
	xor.b32  	%r1009, %r1009, %r845;
	ld.global.u32 	%r846, [%rd8+28];
	xor.b32  	%r1008, %r1008, %r846;
	ld.global.u32 	%r847, [%rd8+32];
	xor.b32  	%r1007, %r1007, %r847;
	ld.global.u32 	%r848, [%rd8+36];
	xor.b32  	%r1006, %r1006, %r848;
$L__BB0_83:
	and.b32  	%r850, %r833, 4;
	setp.eq.s32 	%p47, %r850, 0;
	@%p47 bra 	$L__BB0_85;
	ld.global.u32 	%r851, [%rd8+40];
	xor.b32  	%r1010, %r1010, %r851;
	ld.global.u32 	%r852, [%rd8+44];
	xor.b32  	%r1009, %r1009, %r852;
	ld.global.u32 	%r853, [%rd8+48];
	xor.b32  	%r1008, %r1008, %r853;
	ld.global.u32 	%r854, [%rd8+52];
	xor.b32  	%r1007, %r1007, %r854;
	ld.global.u32 	%r855, [%rd8+56];
	xor.b32  	%r1006, %r1006, %r855;
$L__BB0_85:
	and.b32  	%r857, %r833, 8;
	setp.eq.s32 	%p48, %r857, 0;
	@%p48 bra 	$L__BB0_87;
	ld.global.u32 	%r858, [%rd8+60];
	xor.b32  	%r1010, %r1010, %r858;
	ld.global.u32 	%r859, [%rd8+64];
	xor.b32  	%r1009, %r1009, %r859;
	ld.global.u32 	%r860, [%rd8+68];
	xor.b32  	%r1008, %r1008, %r860;
	ld.global.u32 	%r861, [%rd8+72];
	xor.b32  	%r1007, %r1007, %r861;
	ld.global.u32 	%r862, [%rd8+76];
	xor.b32  	%r1006, %r1006, %r862;
$L__BB0_87:
	and.b32  	%r864, %r833, 16;
	setp.eq.s32 	%p49, %r864, 0;
	@%p49 bra 	$L__BB0_89;
	ld.global.u32 	%r865, [%rd8+80];
	xor.b32  	%r1010, %r1010, %r865;
	ld.global.u32 	%r866, [%rd8+84];
	xor.b32  	%r1009, %r1009, %r866;
	ld.global.u32 	%r867, [%rd8+88];
	xor.b32  	%r1008, %r1008, %r867;
	ld.global.u32 	%r868, [%rd8+92];
	xor.b32  	%r1007, %r1007, %r868;
	ld.global.u32 	%r869, [%rd8+96];
	xor.b32  	%r1006, %r1006, %r869;
$L__BB0_89:
	and.b32  	%r871, %r833, 32;
	setp.eq.s32 	%p50, %r871, 0;
	@%p50 bra 	$L__BB0_91;
	ld.global.u32 	%r872, [%rd8+100];
	xor.b32  	%r1010, %r1010, %r872;
	ld.global.u32 	%r873, [%rd8+104];
	xor.b32  	%r1009, %r1009, %r873;
	ld.global.u32 	%r874, [%rd8+108];
	xor.b32  	%r1008, %r1008, %r874;
	ld.global.u32 	%r875, [%rd8+112];
	xor.b32  	%r1007, %r1007, %r875;
	ld.global.u32 	%r876, [%rd8+116];
	xor.b32  	%r1006, %r1006, %r876;
$L__BB0_91:
	and.b32  	%r878, %r833, 64;
	setp.eq.s32 	%p51, %r878, 0;
	@%p51 bra 	$L__BB0_93;
	ld.global.u32 	%r879, [%rd8+120];
	xor.b32  	%r1010, %r1010, %r879;
	ld.global.u32 	%r880, [%rd8+124];
	xor.b32  	%r1009, %r1009, %r880;
	ld.global.u32 	%r881, [%rd8+128];
	xor.b32  	%r1008, %r1008, %r881;
	ld.global.u32 	%r882, [%rd8+132];
	xor.b32  	%r1007, %r1007, %r882;
	ld.global.u32 	%r883, [%rd8+136];
	xor.b32  	%r1006, %r1006, %r883;
$L__BB0_93:
	and.b32  	%r885, %r833, 128;
	setp.eq.s32 	%p52, %r885, 0;
	@%p52 bra 	$L__BB0_95;
	ld.global.u32 	%r886, [%rd8+140];
	xor.b32  	%r1010, %r1010, %r886;
	ld.global.u32 	%r887, [%rd8+144];
	xor.b32  	%r1009, %r1009, %r887;
	ld.global.u32 	%r888, [%rd8+148];
	xor.b32  	%r1008, %r1008, %r888;
	ld.global.u32 	%r889, [%rd8+152];
	xor.b32  	%r1007, %r1007, %r889;
	ld.global.u32 	%r890, [%rd8+156];
	xor.b32  	%r1006, %r1006, %r890;
$L__BB0_95:
	and.b32  	%r892, %r833, 256;
	setp.eq.s32 	%p53, %r892, 0;
	@%p53 bra 	$L__BB0_97;
	ld.global.u32 	%r893, [%rd8+160];
	xor.b32  	%r1010, %r1010, %r893;
	ld.global.u32 	%r894, [%rd8+164];
	xor.b32  	%r1009, %r1009, %r894;
	ld.global.u32 	%r895, [%rd8+168];
	xor.b32  	%r1008, %r1008, %r895;
	ld.global.u32 	%r896, [%rd8+172];
	xor.b32  	%r1007, %r1007, %r896;
	ld.global.u32 	%r897, [%rd8+176];
	xor.b32  	%r1006, %r1006, %r897;
$L__BB0_97:
	and.b32  	%r899, %r833, 512;
	setp.eq.s32 	%p54, %r899, 0;
	@%p54 bra 	$L__BB0_99;
	ld.global.u32 	%r900, [%rd8+180];
	xor.b32  	%r1010, %r1010, %r900;
	ld.global.u32 	%r901, [%rd8+184];
	xor.b32  	%r1009, %r1009, %r901;
	ld.global.u32 	%r902, [%rd8+188];
	xor.b32  	%r1008, %r1008, %r902;
	ld.global.u32 	%r903, [%rd8+192];
	xor.b32  	%r1007, %r1007, %r903;
	ld.global.u32 	%r904, [%rd8+196];
	xor.b32  	%r1006, %r1006, %r904;
$L__BB0_99:
	and.b32  	%r906, %r833, 1024;
	setp.eq.s32 	%p55, %r906, 0;
	@%p55 bra 	$L__BB0_101;
	ld.global.u32 	%r907, [%rd8+200];
	xor.b32  	%r1010, %r1010, %r907;
	ld.global.u32 	%r908, [%rd8+204];
	xor.b32  	%r1009, %r1009, %r908;
	ld.global.u32 	%r909, [%rd8+208];
	xor.b32  	%r1008, %r1008, %r909;
	ld.global.u32 	%r910, [%rd8+212];
	xor.b32  	%r1007, %r1007, %r910;
	ld.global.u32 	%r911, [%rd8+216];
	xor.b32  	%r1006, %r1006, %r911;
$L__BB0_101:
	and.b32  	%r913, %r833, 2048;
	setp.eq.s32 	%p56, %r913, 0;
	@%p56 bra 	$L__BB0_103;
	ld.global.u32 	%r914, [%rd8+220];
	xor.b32  	%r1010, %r1010, %r914;
	ld.global.u32 	%r915, [%rd8+224];
	xor.b32  	%r1009, %r1009, %r915;
	ld.global.u32 	%r916, [%rd8+228];
	xor.b32  	%r1008, %r1008, %r916;
	ld.global.u32 	%r917, [%rd8+232];
	xor.b32  	%r1007, %r1007, %r917;
	ld.global.u32 	%r918, [%rd8+236];
	xor.b32  	%r1006, %r1006, %r918;
$L__BB0_103:
	and.b32  	%r920, %r833, 4096;
	setp.eq.s32 	%p57, %r920, 0;
	@%p57 bra 	$L__BB0_105;
	ld.global.u32 	%r921, [%rd8+240];
	xor.b32  	%r1010, %r1010, %r921;
	ld.global.u32 	%r922, [%rd8+244];
	xor.b32  	%r1009, %r1009, %r922;
	ld.global.u32 	%r923, [%rd8+248];
	xor.b32  	%r1008, %r1008, %r923;
	ld.global.u32 	%r924, [%rd8+252];
	xor.b32  	%r1007, %r1007, %r924;
	ld.global.u32 	%r925, [%rd8+256];
	xor.b32  	%r1006, %r1006, %r925;
$L__BB0_105:
	and.b32  	%r927, %r833, 8192;
	setp.eq.s32 	%p58, %r927, 0;
	@%p58 bra 	$L__BB0_107;
	ld.global.u32 	%r928, [%rd8+260];
	xor.b32  	%r1010, %r1010, %r928;
	ld.global.u32 	%r929, [%rd8+264];
	xor.b32  	%r1009, %r1009, %r929;
	ld.global.u32 	%r930, [%rd8+268];
	xor.b32  	%r1008, %r1008, %r930;
	ld.global.u32 	%r931, [%rd8+272];
	xor.b32  	%r1007, %r1007, %r931;
	ld.global.u32 	%r932, [%rd8+276];
	xor.b32  	%r1006, %r1006, %r932;
$L__BB0_107:
	and.b32  	%r934, %r833, 16384;
	setp.eq.s32 	%p59, %r934, 0;
	@%p59 bra 	$L__BB0_109;
	ld.global.u32 	%r935, [%rd8+280];
	xor.b32  	%r1010, %r1010, %r935;
	ld.global.u32 	%r936, [%rd8+284];
	xor.b32  	%r1009, %r1009, %r936;
	ld.global.u32 	%r937, [%rd8+288];
	xor.b32  	%r1008, %r1008, %r937;
	ld.global.u32 	%r938, [%rd8+292];
	xor.b32  	%r1007, %r1007, %r938;
	ld.global.u32 	%r939, [%rd8+296];
	xor.b32  	%r1006, %r1006, %r939;
$L__BB0_109:
	and.b32  	%r941, %r833, 32768;
	setp.eq.s32 	%p60, %r941, 0;
	@%p60 bra 	$L__BB0_111;
	ld.global.u32 	%r942, [%rd8+300];
	xor.b32  	%r1010, %r1010, %r942;
	ld.global.u32 	%r943, [%rd8+304];
	xor.b32  	%r1009, %r1009, %r943;
	ld.global.u32 	%r944, [%rd8+308];
	xor.b32  	%r1008, %r1008, %r944;
	ld.global.u32 	%r945, [%rd8+312];
	xor.b32  	%r1007, %r1007, %r945;
	ld.global.u32 	%r946, [%rd8+316];
	xor.b32  	%r1006, %r1006, %r946;
$L__BB0_111:
	add.s32 	%r1189, %r1189, 16;
	setp.ne.s32 	%p61, %r1189, 32;
	@%p61 bra 	$L__BB0_79;
	mad.lo.s32 	%r947, %r1183, -31, %r374;
	add.s32 	%r1183, %r947, 1;
	setp.ne.s32 	%p62, %r1183, 5;
	@%p62 bra 	$L__BB0_78;
	st.local.u32 	[%rd1+4], %r1010;
	st.local.v2.u32 	[%rd1+8], {%r1009, %r1008};
	st.local.v2.u32 	[%rd1+16], {%r1007, %r1006};
$L__BB0_114:
	shr.u64 	%rd26, %rd3, 2;
	add.s32 	%r993, %r993, 1;
	setp.gt.u64 	%p63, %rd3, 3;
	@%p63 bra 	$L__BB0_2;
$L__BB0_115:
	setp.lt.s32 	%p64, %r588, 1;
	mov.f32 	%f71, 0f00000000;
	mov.f32 	%f72, %f71;
	@%p64 bra 	$L__BB0_157;
	and.b32  	%r554, %r588, 3;
	setp.lt.u32 	%p65, %r588, 4;
	mov.f32 	%f72, 0f00000000;
	mov.f32 	%f71, %f72;
	@%p65 bra 	$L__BB0_147;
	add.s32 	%r1281, %r595, 8064989;
	and.b32  	%r949, %r588, 2147483644;
	neg.s32 	%r1280, %r949;
	mov.f32 	%f72, 0f00000000;
$L__BB0_118:
	mov.u32 	%r563, %r1010;
	mov.u32 	%r562, %r1009;
	mov.u32 	%r561, %r1008;
	mov.u32 	%r560, %r1007;
	mov.u32 	%r1010, %r1006;
	mov.u32 	%r1287, %r1281;
	shr.u32 	%r950, %r563, 2;
	xor.b32  	%r951, %r950, %r563;
	shl.b32 	%r952, %r1010, 4;
	shl.b32 	%r953, %r951, 1;
	xor.b32  	%r954, %r953, %r952;
	xor.b32  	%r955, %r954, %r951;
	xor.b32  	%r1009, %r955, %r1010;
	add.s32 	%r956, %r1287, %r1009;
	add.s32 	%r957, %r956, -1087311;
	cvt.rn.f32.u32 	%f50, %r957;
	fma.rn.f32 	%f51, %f50, 0f2F800000, 0f2F000000;
	mul.f32 	%f3, %f51, 0f40800000;
	setp.geu.f32 	%p66, %f3, 0f3F800000;
	@%p66 bra 	$L__BB0_120;
	add.f32 	%f71, %f71, 0f3F800000;
	bra.uni 	$L__BB0_125;
$L__BB0_120:
	setp.geu.f32 	%p67, %f3, 0f40000000;
	@%p67 bra 	$L__BB0_122;
	add.f32 	%f71, %f71, 0fBF800000;
	bra.uni 	$L__BB0_125;
$L__BB0_122:
	setp.geu.f32 	%p68, %f3, 0f40400000;
	@%p68 bra 	$L__BB0_124;
	add.f32 	%f72, %f72, 0f3F800000;
	bra.uni 	$L__BB0_125;
$L__BB0_124:
	add.f32 	%f72, %f72, 0fBF800000;
$L__BB0_125:
	shr.u32 	%r958, %r562, 2;
	xor.b32  	%r959, %r958, %r562;
	shl.b32 	%r960, %r1009, 4;
	shl.b32 	%r961, %r959, 1;
	xor.b32  	%r962, %r961, %r960;
	xor.b32  	%r963, %r962, %r959;
	xor.b32  	%r1008, %r963, %r1009;
	add.s32 	%r964, %r1287, %r1008;
	add.s32 	%r965, %r964, -724874;
	cvt.rn.f32.u32 	%f52, %r965;
	fma.rn.f32 	%f53, %f52, 0f2F800000, 0f2F000000;
	mul.f32 	%f10, %f53, 0f40800000;
	setp.lt.f32 	%p69, %f10, 0f3F800000;
	@%p69 bra 	$L__BB0_131;
	setp.lt.f32 	%p70, %f10, 0f40000000;
	@%p70 bra 	$L__BB0_130;
	setp.lt.f32 	%p71, %f10, 0f40400000;
	@%p71 bra 	$L__BB0_129;
	add.f32 	%f72, %f72, 0fBF800000;
	bra.uni 	$L__BB0_132;
$L__BB0_129:
	add.f32 	%f72, %f72, 0f3F800000;
	bra.uni 	$L__BB0_132;
$L__BB0_130:
	add.f32 	%f71, %f71, 0fBF800000;
	bra.uni 	$L__BB0_132;
$L__BB0_131:
	add.f32 	%f71, %f71, 0f3F800000;
$L__BB0_132:
	shr.u32 	%r966, %r561, 2;
	xor.b32  	%r967, %r966, %r561;
	shl.b32 	%r968, %r1008, 4;
	shl.b32 	%r969, %r967, 1;
	xor.b32  	%r970, %r969, %r968;
	xor.b32  	%r971, %r970, %r967;
	xor.b32  	%r1007, %r971, %r1008;
	add.s32 	%r972, %r1287, %r1007;
	add.s32 	%r973, %r972, -362437;
	cvt.rn.f32.u32 	%f54, %r973;
	fma.rn.f32 	%f55, %f54, 0f2F800000, 0f2F000000;
	mul.f32 	%f17, %f55, 0f40800000;
	setp.lt.f32 	%p72, %f17, 0f3F800000;
	@%p72 bra 	$L__BB0_138;
	setp.lt.f32 	%p73, %f17, 0f40000000;
	@%p73 bra 	$L__BB0_137;
	setp.lt.f32 	%p74, %f17, 0f40400000;
	@%p74 bra 	$L__BB0_136;
	add.f32 	%f72, %f72, 0fBF800000;
	bra.uni 	$L__BB0_139;
$L__BB0_136:
	add.f32 	%f72, %f72, 0f3F800000;
	bra.uni 	$L__BB0_139;
$L__BB0_137:
	add.f32 	%f71, %f71, 0fBF800000;
	bra.uni 	$L__BB0_139;
$L__BB0_138:
	add.f32 	%f71, %f71, 0f3F800000;
$L__BB0_139:
	shr.u32 	%r974, %r560, 2;
	xor.b32  	%r975, %r974, %r560;
	shl.b32 	%r976, %r1007, 4;
	shl.b32 	%r977, %r975, 1;
	xor.b32  	%r978, %r977, %r976;
	xor.b32  	%r979, %r978, %r975;
	xor.b32  	%r1006, %r979, %r1007;
	add.s32 	%r980, %r1287, %r1006;
	cvt.rn.f32.u32 	%f56, %r980;
	fma.rn.f32 	%f57, %f56, 0f2F800000, 0f2F000000;
	mul.f32 	%f24, %f57, 0f40800000;
	setp.lt.f32 	%p75, %f24, 0f3F800000;
	@%p75 bra 	$L__BB0_145;
	setp.lt.f32 	%p76, %f24, 0f40000000;
	@%p76 bra 	$L__BB0_144;
	setp.lt.f32 	%p77, %f24, 0f40400000;
	@%p77 bra 	$L__BB0_143;
	add.f32 	%f72, %f72, 0fBF800000;
	bra.uni 	$L__BB0_146;
$L__BB0_143:
	add.f32 	%f72, %f72, 0f3F800000;
	bra.uni 	$L__BB0_146;
$L__BB0_144:
	add.f32 	%f71, %f71, 0fBF800000;
	bra.uni 	$L__BB0_146;
$L__BB0_145:
	add.f32 	%f71, %f71, 0f3F800000;
$L__BB0_146:
	add.s32 	%r1281, %r1287, 1449748;
	add.s32 	%r1280, %r1280, 4;
	setp.ne.s32 	%p78, %r1280, 0;
	@%p78 bra 	$L__BB0_118;
$L__BB0_147:
	setp.eq.s32 	%p79, %r554, 0;
	@%p79 bra 	$L__BB0_157;
	add.s32 	%r1294, %r1287, 362437;
	neg.s32 	%r1293, %r554;
$L__BB0_149:
	.pragma "nounroll";
	mov.u32 	%r584, %r1010;
	mov.u32 	%r1010, %r1009;
	mov.u32 	%r1009, %r1008;
	mov.u32 	%r1008, %r1007;
	mov.u32 	%r1007, %r1006;
	shr.u32 	%r981, %r584, 2;
	xor.b32  	%r982, %r981, %r584;
	shl.b32 	%r983, %r1007, 4;
	shl.b32 	%r984, %r982, 1;
	xor.b32  	%r985, %r984, %r983;
	xor.b32  	%r986, %r985, %r982;
	xor.b32  	%r1006, %r986, %r1007;
	add.s32 	%r987, %r1294, %r1006;
	cvt.rn.f32.u32 	%f58, %r987;
	fma.rn.f32 	%f59, %f58, 0f2F800000, 0f2F000000;
	mul.f32 	%f37, %f59, 0f40800000;
	setp.lt.f32 	%p80, %f37, 0f3F800000;
	@%p80 bra 	$L__BB0_155;
	setp.lt.f32 	%p81, %f37, 0f40000000;
	@%p81 bra 	$L__BB0_154;
	setp.lt.f32 	%p82, %f37, 0f40400000;
	@%p82 bra 	$L__BB0_153;
	add.f32 	%f72, %f72, 0fBF800000;
	bra.uni 	$L__BB0_156;
$L__BB0_153:
	add.f32 	%f72, %f72, 0f3F800000;
	bra.uni 	$L__BB0_156;
$L__BB0_154:
	add.f32 	%f71, %f71, 0fBF800000;
	bra.uni 	$L__BB0_156;
$L__BB0_155:
	add.f32 	%f71, %f71, 0f3F800000;
$L__BB0_156:
	add.s32 	%r1294, %r1294, 362437;
	add.s32 	%r1293, %r1293, 1;
	setp.ne.s32 	%p83, %r1293, 0;
	@%p83 bra 	$L__BB0_149;
$L__BB0_157:
	cvta.to.global.u64 	%rd23, %rd10;
	mul.f32 	%f60, %f72, %f72;
	fma.rn.f32 	%f61, %f71, %f71, %f60;
	sqrt.rn.f32 	%f62, %f61;
	shl.b64 	%rd24, %rd2, 2;
	add.s64 	%rd25, %rd23, %rd24;
	st.global.f32 	[%rd25], %f62;
	ret;

}


// ===== COMPILED SASS (sm_100) =====

	.target	sm_100

	.elftype	@"ET_EXEC"


//--------------------- .note.nv.tkinfo           --------------------------
	.section	.note.nv.tkinfo,"",@"SHT_NOTE"
	.sectionflags	@"SHF_NOTE_NV_TKINFO"
	.tkinfo
        /*0018*/ 	.word	0x00000002
        /*0030*/ 	.string	""
        /*0030*/ 	.string	"ptxas"
        /*0030*/ 	.string	"Cuda compilation tools, release 13.0, V13.0.88"
        /*0030*/ 	.string	"Build cuda_13.0.r13.0/compiler.36424714_0"
        /*0030*/ 	.string	"-arch sm_100 -m 64 "



//--------------------- .note.nv.cuinfo           --------------------------
	.section	.note.nv.cuinfo,"",@"SHT_NOTE"
	.sectionflags	@"SHF_NOTE_NV_CUINFO"
        /*0018*/ 	.short	0x0002
        /*001a*/ 	.short	0x0064
        /*001c*/ 	.short	0x0082
	.zero		2


//--------------------- .nv.info                  --------------------------
	.section	.nv.info,"",@"SHT_CUDA_INFO"
	.align	4


	//----- nvinfo : EIATTR_REGCOUNT
	.align		4
        /*0000*/ 	.byte	0x04, 0x2f
        /*0002*/ 	.short	(.L_10 - .L_9)
	.align		4
.L_9:
        /*0004*/ 	.word	index@(_Z18simulateRandomWalkPfii)
        /*0008*/ 	.word	0x0000001f


	//----- nvinfo : EIATTR_FRAME_SIZE
	.align		4
.L_10:
        /*000c*/ 	.byte	0x04, 0x11
        /*000e*/ 	.short	(.L_12 - .L_11)
	.align		4
.L_11:
        /*0010*/ 	.word	index@($__internal_0_$__cuda_sm20_sqrt_rn_f32_slowpath)
        /*0014*/ 	.word	0x00000030


	//----- nvinfo : EIATTR_FRAME_SIZE
	.align		4
.L_12:
        /*0018*/ 	.byte	0x04, 0x11
        /*001a*/ 	.short	(.L_14 - .L_13)
	.align		4
.L_13:
        /*001c*/ 	.word	index@(_Z18simulateRandomWalkPfii)
        /*0020*/ 	.word	0x00000030


	//----- nvinfo : EIATTR_MIN_STACK_SIZE
	.align		4
.L_14:
        /*0024*/ 	.byte	0x04, 0x12
        /*0026*/ 	.short	(.L_16 - .L_15)
	.align		4
.L_15:
        /*0028*/ 	.word	index@(_Z18simulateRandomWalkPfii)
        /*002c*/ 	.word	0x00000030
.L_16:


//--------------------- .nv.compat                --------------------------
	.section	.nv.compat,"",@"SHT_CUDA_COMPAT_INFO"
	.align	4
        /*0000*/ 	.byte	0x02, 0x09, 0x00, 0x00, 0x02, 0x02, 0x01, 0x00, 0x02, 0x05, 0x05, 0x00, 0x03, 0x07, 0x01, 0x01
        /*0010*/ 	.byte	0x02, 0x03, 0x00, 0x00, 0x02, 0x06, 0x01, 0x00, 0x04, 0x0b, 0x08, 0x00, 0x01, 0x00, 0x00, 0x00
        /*0020*/ 	.byte	0x00, 0x00, 0x00, 0x00


//--------------------- .nv.info._Z18simulateRandomWalkPfii --------------------------
	.section	.nv.info._Z18simulateRandomWalkPfii,"",@"SHT_CUDA_INFO"
	.sectionflags	@""
	.align	4


	//----- nvinfo : EIATTR_CUDA_API_VERSION
	.align		4
        /*0000*/ 	.byte	0x04, 0x37
        /*0002*/ 	.short	(.L_18 - .L_17)
.L_17:
        /*0004*/ 	.word	0x00000082


	//----- nvinfo : EIATTR_KPARAM_INFO
	.align		4
.L_18:
        /*0008*/ 	.byte	0x04, 0x17
        /*000a*/ 	.short	(.L_20 - .L_19)
.L_19:
        /*000c*/ 	.word	0x00000000
        /*0010*/ 	.short	0x0002
        /*0012*/ 	.short	0x000c
        /*0014*/ 	.byte	0x00, 0xf0, 0x11, 0x00


	//----- nvinfo : EIATTR_KPARAM_INFO
	.align		4
.L_20:
        /*0018*/ 	.byte	0x04, 0x17
        /*001a*/ 	.short	(.L_22 - .L_21)
.L_21:
        /*001c*/ 	.word	0x00000000
        /*0020*/ 	.short	0x0001
        /*0022*/ 	.short	0x0008
        /*0024*/ 	.byte	0x00, 0xf0, 0x11, 0x00


	//----- nvinfo : EIATTR_KPARAM_INFO
	.align		4
.L_22:
        /*0028*/ 	.byte	0x04, 0x17
        /*002a*/ 	.short	(.L_24 - .L_23)
.L_23:
        /*002c*/ 	.word	0x00000000
        /*0030*/ 	.short	0x0000
        /*0032*/ 	.short	0x0000
        /*0034*/ 	.byte	0x00, 0xf5, 0x21, 0x00


	//----- nvinfo : EIATTR_SPARSE_MMA_MASK
	.align		4
.L_24:
        /*0038*/ 	.byte	0x03, 0x50
        /*003a*/ 	.short	0x0000


	//----- nvinfo : EIATTR_MAXREG_COUNT
	.align		4
        /*003c*/ 	.byte	0x03, 0x1b
        /*003e*/ 	.short	0x00ff


	//----- nvinfo : EIATTR_MERCURY_ISA_VERSION
	.align		4
        /*0040*/ 	.byte	0x03, 0x5f
        /*0042*/ 	.short	0x0101


	//----- nvinfo : EIATTR_VRC_CTA_INIT_COUNT
	.align		4
        /*0044*/ 	.byte	0x02, 0x4a
	.zero		1
	.zero		1


	//----- nvinfo : EIATTR_EXIT_INSTR_OFFSETS
	.align		4
        /*0048*/ 	.byte	0x04, 0x1c
        /*004a*/ 	.short	(.L_26 - .L_25)


	//   ....[0]....
.L_25:
        /*004c*/ 	.word	0x000031e0


	//----- nvinfo : EIATTR_CRS_STACK_SIZE
	.align		4
.L_26:
        /*0050*/ 	.byte	0x04, 0x1e
        /*0052*/ 	.short	(.L_28 - .L_27)
.L_27:
        /*0054*/ 	.word	0x00000000


	//----- nvinfo : EIATTR_CBANK_PARAM_SIZE
	.align		4
.L_28:
        /*0058*/ 	.byte	0x03, 0x19
        /*005a*/ 	.short	0x0010


	//----- nvinfo : EIATTR_PARAM_CBANK
	.align		4
        /*005c*/ 	.byte	0x04, 0x0a
        /*005e*/ 	.short	(.L_30 - .L_29)
	.align		4
.L_29:
        /*0060*/ 	.word	index@(.nv.constant0._Z18simulateRandomWalkPfii)
        /*0064*/ 	.short	0x0380
        /*0066*/ 	.short	0x0010


	//----- nvinfo : EIATTR_SW_WAR
	.align		4
.L_30:
        /*0068*/ 	.byte	0x04, 0x36
        /*006a*/ 	.short	(.L_32 - .L_31)
.L_31:
        /*006c*/ 	.word	0x00000008
.L_32:


//--------------------- .nv.callgraph             --------------------------
	.section	.nv.callgraph,"",@"SHT_CUDA_CALLGRAPH"
	.align	4
	.sectionentsize	8
	.align		4
        /*0000*/ 	.word	0x00000000
	.align		4
        /*0004*/ 	.word	0xffffffff
	.align		4
        /*0008*/ 	.word	0x00000000
	.align		4
        /*000c*/ 	.word	0xfffffffe
	.align		4
        /*0010*/ 	.word	0x00000000
	.align		4
        /*0014*/ 	.word	0xfffffffd
	.align		4
        /*0018*/ 	.word	0x00000000
	.align		4
        /*001c*/ 	.word	0xfffffffc


//--------------------- .nv.constant4             --------------------------
	.section	.nv.constant4,"a",@progbits
	.align	8
	.align		8
.nv.constant4:
        /*0000*/ 	.dword	precalc_xorwow_matrix
	.align		8
        /*0008*/ 	.dword	precalc_xorwow_offset_matrix
	.align		8
        /*0010*/ 	.dword	mrg32k3aM1
	.align		8
        /*0018*/ 	.dword	mrg32k3aM2
	.align		8
        /*0020*/ 	.dword	mrg32k3aM1SubSeq
	.align		8
        /*0028*/ 	.dword	mrg32k3aM2SubSeq
	.align		8
        /*0030*/ 	.dword	mrg32k3aM1Seq
	.align		8
        /*0038*/ 	.dword	mrg32k3aM2Seq


//--------------------- .nv.constant3             --------------------------
	.section	.nv.constant3,"a",@progbits
	.align	8
.nv.constant3:
	.type		__cr_lgamma_table,@object
	.size		__cr_lgamma_table,(.L_8 - __cr_lgamma_table)
__cr_lgamma_table:
        /*0000*/ 	.byte	0x00, 0x00, 0x00, 0x00, 0x00, 0x00, 0x00, 0x00, 0x00, 0x00, 0x00, 0x00, 0x00, 0x00, 0x00, 0x00
        /*0010*/ 	.byte	0xef, 0x39, 0xfa, 0xfe, 0x42, 0x2e, 0xe6, 0x3f, 0x02, 0x20, 0x2a, 0xfa, 0x0b, 0xab, 0xfc, 0x3f
        /*0020*/ 	.byte	0xf9, 0x2c, 0x92, 0x7c, 0xa7, 0x6c, 0x09, 0x40, 0xc9, 0x79, 0x44, 0x3c, 0x64, 0x26, 0x13, 0x40
        /*0030*/ 	.byte	0xca, 0x01, 0xcf, 0x3a, 0x27, 0x51, 0x1a, 0x40, 0x30, 0xcc, 0x2d, 0xf3, 0xe1, 0x0c, 0x21, 0x40
        /*0040*/ 	.byte	0x0d, 0xb7, 0xfc, 0x82, 0x8e, 0x35, 0x25, 0x40
.L_8:


//--------------------- .text._Z18simulateRandomWalkPfii --------------------------
	.section	.text._Z18simulateRandomWalkPfii,"ax",@progbits
	.align	128
        .global         _Z18simulateRandomWalkPfii
        .type           _Z18simulateRandomWalkPfii,@function
        .size           _Z18simulateRandomWalkPfii,(.L_x_38 - _Z18simulateRandomWalkPfii)
        .other          _Z18simulateRandomWalkPfii,@"STO_CUDA_ENTRY STV_DEFAULT"
_Z18simulateRandomWalkPfii:
.text._Z18simulateRandomWalkPfii:
[----:B------:R-:W0:Y:S08]  /*0000*/  LDC R1, c[0x0][0x37c] ;  /* 0x0000df00ff017b82 */ /* 0x000e300000000800 */
[----:B------:R-:W1:Y:S01]  /*0010*/  LDC R0, c[0x0][0x38c] ;  /* 0x0000e300ff007b82 */ /* 0x000e620000000800 */
[----:B------:R-:W2:Y:S01]  /*0020*/  S2R R9, SR_TID.X ;  /* 0x0000000000097919 */ /* 0x000ea20000002100 */
[----:B------:R-:W-:Y:S01]  /*0030*/  IMAD.MOV.U32 R3, RZ, RZ, -0x266e14b1 ;  /* 0xd991eb4fff037424 */ /* 0x000fe200078e00ff */
[----:B------:R-:W3:Y:S01]  /*0040*/  LDCU.64 UR6, c[0x0][0x358] ;  /* 0x00006b00ff0677ac */ /* 0x000ee20008000a00 */
[----:B0-----:R-:W-:Y:S01]  /*0050*/  VIADD R1, R1, 0xffffffd0 ;  /* 0xffffffd001017836 */ /* 0x001fe20000000000 */
[----:B------:R-:W-:Y:S03]  /*0060*/  BSSY.RECONVERGENT B0, `(.L_x_0) ;  /* 0x0000267000007945 */ /* 0x000fe60003800200 */
[----:B------:R-:W2:Y:S08]  /*0070*/  S2UR UR4, SR_CTAID.X ;  /* 0x00000000000479c3 */ /* 0x000eb00000002500 */
[----:B------:R-:W2:Y:S01]  /*0080*/  LDC R8, c[0x0][0x360] ;  /* 0x0000d800ff087b82 */ /* 0x000ea20000000800 */
[----:B-1----:R-:W-:-:S02]  /*0090*/  ISETP.GT.AND P0, PT, R0, -0x1, PT ;  /* 0xffffffff0000780c */ /* 0x002fc40003f04270 */
[----:B------:R-:W-:Y:S02]  /*00a0*/  LOP3.LUT R0, R0, 0xaad26b49, RZ, 0x3c, !PT ;  /* 0xaad26b4900007812 */ /* 0x000fe400078e3cff */
[----:B------:R-:W-:-:S03]  /*00b0*/  SEL R3, R3, 0x8bf16996, P0 ;  /* 0x8bf1699603037807 */ /* 0x000fc60000000000 */
[----:B------:R-:W-:Y:S01]  /*00c0*/  IMAD R0, R0, 0x4182bed5, RZ ;  /* 0x4182bed500007824 */ /* 0x000fe200078e02ff */
[C---:B------:R-:W-:Y:S01]  /*00d0*/  LOP3.LUT R2, R3.reuse, 0x5491333, RZ, 0x3c, !PT ;  /* 0x0549133303027812 */ /* 0x040fe200078e3cff */
[----:B------:R-:W-:Y:S02]  /*00e0*/  VIADD R5, R3, 0x1f123bb5 ;  /* 0x1f123bb503057836 */ /* 0x000fe40000000000 */
[C---:B------:R-:W-:Y:S01]  /*00f0*/  IMAD.IADD R6, R0.reuse, 0x1, R3 ;  /* 0x0000000100067824 */ /* 0x040fe200078e0203 */
[C---:B------:R-:W-:Y:S01]  /*0100*/  LOP3.LUT R4, R0.reuse, 0x159a55e5, RZ, 0x3c, !PT ;  /* 0x159a55e500047812 */ /* 0x040fe200078e3cff */
[C---:B------:R-:W-:Y:S02]  /*0110*/  VIADD R7, R0.reuse, 0x75bcd15 ;  /* 0x075bcd1500077836 */ /* 0x040fe40000000000 */
[----:B------:R-:W-:Y:S02]  /*0120*/  VIADD R3, R0, 0x583f19 ;  /* 0x00583f1900037836 */ /* 0x000fe40000000000 */
[----:B------:R-:W-:Y:S01]  /*0130*/  VIADD R6, R6, 0x64f0c9 ;  /* 0x0064f0c906067836 */ /* 0x000fe20000000000 */
[----:B------:R0:W-:Y:S01]  /*0140*/  STL.64 [R1+0x8], R4 ;  /* 0x0000080401007387 */ /* 0x0001e20000100a00 */
[----:B--2---:R-:W-:-:S03]  /*0150*/  IMAD R0, R8, UR4, R9 ;  /* 0x0000000408007c24 */ /* 0x004fc6000f8e0209 */
[----:B------:R0:W-:Y:S02]  /*0160*/  STL.64 [R1+0x10], R2 ;  /* 0x0000100201007387 */ /* 0x0001e40000100a00 */
[----:B------:R-:W-:Y:S02]  /*0170*/  ISETP.NE.AND P0, PT, R0, RZ, PT ;  /* 0x000000ff0000720c */ /* 0x000fe40003f05270 */
[----:B------:R0:W-:Y:S01]  /*0180*/  STL.64 [R1], R6 ;  /* 0x0000000601007387 */ /* 0x0001e20000100a00 */
[----:B------:R-:W-:-:S10]  /*0190*/  SHF.R.S32.HI R8, RZ, 0x1f, R0 ;  /* 0x0000001fff087819 */ /* 0x000fd40000011400 */
[----:B---3--:R-:W-:Y:S05]  /*01a0*/  @!P0 BRA `(.L_x_1) ;  /* 0x0000002400488947 */ /* 0x008fea0003800000 */
[----:B------:R-:W-:Y:S02]  /*01b0*/  IMAD.MOV.U32 R15, RZ, RZ, R8 ;  /* 0x000000ffff0f7224 */ /* 0x000fe400078e0008 */
[----:B------:R-:W-:Y:S02]  /*01c0*/  IMAD.MOV.U32 R13, RZ, RZ, RZ ;  /* 0x000000ffff0d7224 */ /* 0x000fe400078e00ff */
[----:B------:R-:W-:-:S07]  /*01d0*/  IMAD.MOV.U32 R12, RZ, RZ, R0 ;  /* 0x000000ffff0c7224 */ /* 0x000fce00078e0000 */
.L_x_10:
[----:B------:R-:W-:Y:S01]  /*01e0*/  LOP3.LUT R8, R12, 0x3, RZ, 0xc0, !PT ;  /* 0x000000030c087812 */ /* 0x000fe200078ec0ff */
[----:B------:R-:W-:Y:S03]  /*01f0*/  BSSY.RECONVERGENT B1, `(.L_x_2) ;  /* 0x0000247000017945 */ /* 0x000fe60003800200 */
[----:B------:R-:W-:-:S04]  /*0200*/  ISETP.NE.U32.AND P0, PT, R8, RZ, PT ;  /* 0x000000ff0800720c */ /* 0x000fc80003f05070 */
[----:B------:R-:W-:-:S13]  /*0210*/  ISETP.NE.AND.EX P0, PT, RZ, RZ, PT, P0 ;  /* 0x000000ffff00720c */ /* 0x000fda0003f05300 */
[----:B-1----:R-:W-:Y:S05]  /*0220*/  @!P0 BRA `(.L_x_3) ;  /* 0x00000024000c8947 */ /* 0x002fea0003800000 */
[----:B------:R-:W1:Y:S01]  /*0230*/  LDC.64 R10, c[0x4][RZ] ;  /* 0x01000000ff0a7b82 */ /* 0x000e620000000a00 */
[----:B------:R-:W-:Y:S01]  /*0240*/  IMAD.MOV.U32 R14, RZ, RZ, RZ ;  /* 0x000000ffff0e7224 */ /* 0x000fe200078e00ff */
[----:B0-----:R-:W-:Y:S02]  /*0250*/  CS2R R2, SRZ ;  /* 0x0000000000027805 */ /* 0x001fe4000001ff00 */
[----:B------:R-:W-:Y:S01]  /*0260*/  CS2R R4, SRZ ;  /* 0x0000000000047805 */ /* 0x000fe2000001ff00 */
[----:B------:R-:W-:Y:S02]  /*0270*/  IMAD.MOV.U32 R7, RZ, RZ, RZ ;  /* 0x000000ffff077224 */ /* 0x000fe400078e00ff */
[----:B-1----:R-:W-:-:S07]  /*0280*/  IMAD.WIDE.U32 R10, R13, 0xc80, R10 ;  /* 0x00000c800d0a7825 */ /* 0x002fce00078e000a */
.L_x_5:
[----:B------:R-:W-:-:S06]  /*0290*/  IMAD R16, R14, 0x4, R1 ;  /* 0x000000040e107824 */ /* 0x000fcc00078e0201 */
[----:B------:R-:W5:Y:S01]  /*02a0*/  LDL R16, [R16+0x4] ;  /* 0x0000040010107983 */ /* 0x000f620000100800 */
[----:B------:R-:W-:-:S05]  /*02b0*/  UMOV UR4, URZ ;  /* 0x000000ff00047c82 */ /* 0x000fca0008000000 */
.L_x_4:
[----:B-----5:R-:W-:Y:S01]  /*02c0*/  SHF.R.U32.HI R21, RZ, UR4, R16 ;  /* 0x00000004ff157c19 */ /* 0x020fe20008011610 */
[----:B------:R-:W-:-:S03]  /*02d0*/  IMAD.SHL.U32 R8, R14, 0x20, RZ ;  /* 0x000000200e087824 */ /* 0x000fc600078e00ff */
[----:B------:R-:W-:Y:S01]  /*02e0*/  LOP3.LUT R9, R21, 0x1, RZ, 0xc0, !PT ;  /* 0x0000000115097812 */ /* 0x000fe200078ec0ff */
[----:B------:R-:W-:-:S03]  /*02f0*/  VIADD R8, R8, UR4 ;  /* 0x0000000408087c36 */ /* 0x000fc60008000000 */
[----:B------:R-:W-:Y:S01]  /*0300*/  ISETP.NE.U32.AND P0, PT, R9, 0x1, PT ;  /* 0x000000010900780c */ /* 0x000fe20003f05070 */
[----:B------:R-:W-:-:S03]  /*0310*/  IMAD R9, R8, 0x5, RZ ;  /* 0x0000000508097824 */ /* 0x000fc600078e02ff */
[----:B------:R-:W-:Y:S01]  /*0320*/  R2P PR, R21, 0x7e ;  /* 0x0000007e15007804 */ /* 0x000fe20000000000 */
[----:B------:R-:W-:-:S08]  /*0330*/  IMAD.WIDE.U32 R8, R9, 0x4, R10 ;  /* 0x0000000409087825 */ /* 0x000fd000078e000a */
[----:B------:R-:W2:Y:S04]  /*0340*/  @!P0 LDG.E R20, desc[UR6][R8.64+0x10] ;  /* 0x0000100608148981 */ /* 0x000ea8000c1e1900 */
[----:B------:R-:W3:Y:S04]  /*0350*/  @P1 LDG.E R22, desc[UR6][R8.64+0x24] ;  /* 0x0000240608161981 */ /* 0x000ee8000c1e1900 */
[----:B------:R-:W4:Y:S04]  /*0360*/  @P2 LDG.E R24, desc[UR6][R8.64+0x38] ;  /* 0x0000380608182981 */ /* 0x000f28000c1e1900 */
[----:B------:R-:W4:Y:S04]  /*0370*/  @P3 LDG.E R26, desc[UR6][R8.64+0x4c] ;  /* 0x00004c06081a3981 */ /* 0x000f28000c1e1900 */
[----:B------:R-:W4:Y:S04]  /*0380*/  @P4 LDG.E R28, desc[UR6][R8.64+0x60] ;  /* 0x00006006081c4981 */ /* 0x000f28000c1e1900 */
[----:B------:R-:W4:Y:S04]  /*0390*/  @!P0 LDG.E R18, desc[UR6][R8.64] ;  /* 0x0000000608128981 */ /* 0x000f28000c1e1900 */
[----:B------:R-:W4:Y:S04]  /*03a0*/  @!P0 LDG.E R17, desc[UR6][R8.64+0x4] ;  /* 0x0000040608118981 */ /* 0x000f28000c1e1900 */
[----:B------:R-:W4:Y:S04]  /*03b0*/  @P5 LDG.E R19, desc[UR6][R8.64+0x74] ;  /* 0x0000740608135981 */ /* 0x000f28000c1e1900 */
[----:B------:R-:W4:Y:S04]  /*03c0*/  @P1 LDG.E R23, desc[UR6][R8.64+0x20] ;  /* 0x0000200608171981 */ /* 0x000f28000c1e1900 */
[----:B------:R-:W4:Y:S01]  /*03d0*/  @P3 LDG.E R25, desc[UR6][R8.64+0x48] ;  /* 0x0000480608193981 */ /* 0x000f22000c1e1900 */
[----:B--2---:R-:W-:-:S03]  /*03e0*/  @!P0 LOP3.LUT R3, R3, R20, RZ, 0x3c, !PT ;  /* 0x0000001403038212 */ /* 0x004fc600078e3cff */
[----:B------:R-:W2:Y:S01]  /*03f0*/  @P1 LDG.E R20, desc[UR6][R8.64+0x14] ;  /* 0x0000140608141981 */ /* 0x000ea2000c1e1900 */
[----:B---3--:R-:W-:-:S03]  /*0400*/  @P1 LOP3.LUT R3, R3, R22, RZ, 0x3c, !PT ;  /* 0x0000001603031212 */ /* 0x008fc600078e3cff */
[----:B------:R-:W3:Y:S01]  /*0410*/  @P1 LDG.E R22, desc[UR6][R8.64+0x1c] ;  /* 0x00001c0608161981 */ /* 0x000ee2000c1e1900 */
[----:B----4-:R-:W-:-:S03]  /*0420*/  @P2 LOP3.LUT R3, R3, R24, RZ, 0x3c, !PT ;  /* 0x0000001803032212 */ /* 0x010fc600078e3cff */
[----:B------:R-:W4:Y:S01]  /*0430*/  @P2 LDG.E R24, desc[UR6][R8.64+0x28] ;  /* 0x0000280608182981 */ /* 0x000f22000c1e1900 */
[----:B------:R-:W-:-:S03]  /*0440*/  @P3 LOP3.LUT R3, R3, R26, RZ, 0x3c, !PT ;  /* 0x0000001a03033212 */ /* 0x000fc600078e3cff */
[----:B------:R-:W3:Y:S01]  /*0450*/  @P6 LDG.E R26, desc[UR6][R8.64+0x88] ;  /* 0x00008806081a6981 */ /* 0x000ee2000c1e1900 */
[----:B------:R-:W-:Y:S02]  /*0460*/  @P4 LOP3.LUT R3, R3, R28, RZ, 0x3c, !PT ;  /* 0x0000001c03034212 */ /* 0x000fe400078e3cff */
[----:B------:R-:W-:Y:S02]  /*0470*/  @!P0 LOP3.LUT R7, R7, R18, RZ, 0x3c, !PT ;  /* 0x0000001207078212 */ /* 0x000fe400078e3cff */
[----:B------:R-:W3:Y:S01]  /*0480*/  @!P0 LDG.E R18, desc[UR6][R8.64+0x8] ;  /* 0x0000080608128981 */ /* 0x000ee2000c1e1900 */
[----:B------:R-:W-:-:S03]  /*0490*/  @!P0 LOP3.LUT R4, R4, R17, RZ, 0x3c, !PT ;  /* 0x0000001104048212 */ /* 0x000fc600078e3cff */
[----:B------:R-:W3:Y:S01]  /*04a0*/  @!P0 LDG.E R17, desc[UR6][R8.64+0xc] ;  /* 0x00000c0608118981 */ /* 0x000ee2000c1e1900 */
[----:B------:R-:W-:-:S03]  /*04b0*/  @P5 LOP3.LUT R3, R3, R19, RZ, 0x3c, !PT ;  /* 0x0000001303035212 */ /* 0x000fc600078e3cff */
[----:B------:R-:W3:Y:S01]  /*04c0*/  @P1 LDG.E R19, desc[UR6][R8.64+0x18] ;  /* 0x0000180608131981 */ /* 0x000ee2000c1e1900 */
[----:B--2---:R-:W-:-:S03]  /*04d0*/  @P1 LOP3.LUT R7, R7, R20, RZ, 0x3c, !PT ;  /* 0x0000001407071212 */ /* 0x004fc600078e3cff */
[----:B------:R-:W2:Y:S01]  /*04e0*/  @P3 LDG.E R20, desc[UR6][R8.64+0x3c] ;  /* 0x00003c0608143981 */ /* 0x000ea2000c1e1900 */
[----:B----4-:R-:W-:-:S03]  /*04f0*/  @P2 LOP3.LUT R7, R7, R24, RZ, 0x3c, !PT ;  /* 0x0000001807072212 */ /* 0x010fc600078e3cff */
[----:B------:R-:W4:Y:S01]  /*0500*/  @P4 LDG.E R24, desc[UR6][R8.64+0x50] ;  /* 0x0000500608184981 */ /* 0x000f22000c1e1900 */
[----:B---3--:R-:W-:-:S03]  /*0510*/  @!P0 LOP3.LUT R5, R5, R18, RZ, 0x3c, !PT ;  /* 0x0000001205058212 */ /* 0x008fc600078e3cff */
[----:B------:R-:W3:Y:S01]  /*0520*/  @P2 LDG.E R18, desc[UR6][R8.64+0x30] ;  /* 0x0000300608122981 */ /* 0x000ee2000c1e1900 */
[----:B------:R-:W-:-:S03]  /*0530*/  @!P0 LOP3.LUT R2, R2, R17, RZ, 0x3c, !PT ;  /* 0x0000001102028212 */ /* 0x000fc600078e3cff */
[----:B------:R-:W3:Y:S01]  /*0540*/  @P2 LDG.E R17, desc[UR6][R8.64+0x2c] ;  /* 0x00002c0608112981 */ /* 0x000ee2000c1e1900 */
[----:B------:R-:W-:-:S03]  /*0550*/  @P1 LOP3.LUT R4, R4, R19, RZ, 0x3c, !PT ;  /* 0x0000001304041212 */ /* 0x000fc600078e3cff */
[----:B------:R-:W3:Y:S01]  /*0560*/  @P2 LDG.E R19, desc[UR6][R8.64+0x34] ;  /* 0x0000340608132981 */ /* 0x000ee2000c1e1900 */
[----:B------:R-:W-:Y:S02]  /*0570*/  @P1 LOP3.LUT R5, R5, R22, RZ, 0x3c, !PT ;  /* 0x0000001605051212 */ /* 0x000fe400078e3cff */
[----:B------:R-:W-:Y:S01]  /*0580*/  @P1 LOP3.LUT R2, R2, R23, RZ, 0x3c, !PT ;  /* 0x0000001702021212 */ /* 0x000fe200078e3cff */
[----:B------:R-:W3:Y:S04]  /*0590*/  @P3 LDG.E R22, desc[UR6][R8.64+0x44] ;  /* 0x0000440608163981 */ /* 0x000ee8000c1e1900 */
[----:B------:R-:W3:Y:S01]  /*05a0*/  @P3 LDG.E R23, desc[UR6][R8.64+0x40] ;  /* 0x0000400608173981 */ /* 0x000ee2000c1e1900 */
[----:B--2---:R-:W-:-:S03]  /*05b0*/  @P3 LOP3.LUT R7, R7, R20, RZ, 0x3c, !PT ;  /* 0x0000001407073212 */ /* 0x004fc600078e3cff */
[----:B------:R-:W2:Y:S01]  /*05c0*/  @P5 LDG.E R20, desc[UR6][R8.64+0x64] ;  /* 0x0000640608145981 */ /* 0x000ea2000c1e1900 */
[----:B----4-:R-:W-:-:S03]  /*05d0*/  @P4 LOP3.LUT R7, R7, R24, RZ, 0x3c, !PT ;  /* 0x0000001807074212 */ /* 0x010fc600078e3cff */
[----:B------:R-:W4:Y:S01]  /*05e0*/  @P6 LDG.E R24, desc[UR6][R8.64+0x78] ;  /* 0x0000780608186981 */ /* 0x000f22000c1e1900 */
[----:B---3--:R-:W-:-:S03]  /*05f0*/  @P2 LOP3.LUT R5, R5, R18, RZ, 0x3c, !PT ;  /* 0x0000001205052212 */ /* 0x008fc600078e3cff */
[----:B------:R-:W3:Y:S01]  /*0600*/  @P4 LDG.E R18, desc[UR6][R8.64+0x58] ;  /* 0x0000580608124981 */ /* 0x000ee2000c1e1900 */
[----:B------:R-:W-:-:S03]  /*0610*/  @P2 LOP3.LUT R4, R4, R17, RZ, 0x3c, !PT ;  /* 0x0000001104042212 */ /* 0x000fc600078e3cff */
[----:B------:R-:W3:Y:S01]  /*0620*/  @P4 LDG.E R17, desc[UR6][R8.64+0x54] ;  /* 0x0000540608114981 */ /* 0x000ee2000c1e1900 */
[----:B------:R-:W-:-:S03]  /*0630*/  @P2 LOP3.LUT R2, R2, R19, RZ, 0x3c, !PT ;  /* 0x0000001302022212 */ /* 0x000fc600078e3cff */
[----:B------:R-:W3:Y:S01]  /*0640*/  @P4 LDG.E R19, desc[UR6][R8.64+0x5c] ;  /* 0x00005c0608134981 */ /* 0x000ee2000c1e1900 */
[----:B------:R-:W-:Y:S02]  /*0650*/  @P3 LOP3.LUT R5, R5, R22, RZ, 0x3c, !PT ;  /* 0x0000001605053212 */ /* 0x000fe400078e3cff */
[----:B------:R-:W-:Y:S01]  /*0660*/  @P3 LOP3.LUT R2, R2, R25, RZ, 0x3c, !PT ;  /* 0x0000001902023212 */ /* 0x000fe200078e3cff */
[----:B------:R-:W3:Y:S01]  /*0670*/  @P5 LDG.E R22, desc[UR6][R8.64+0x6c] ;  /* 0x00006c0608165981 */ /* 0x000ee2000c1e1900 */
[----:B------:R-:W-:-:S03]  /*0680*/  @P3 LOP3.LUT R4, R4, R23, RZ, 0x3c, !PT ;  /* 0x0000001704043212 */ /* 0x000fc600078e3cff */
[----:B------:R-:W3:Y:S04]  /*0690*/  @P5 LDG.E R23, desc[UR6][R8.64+0x68] ;  /* 0x0000680608175981 */ /* 0x000ee8000c1e1900 */
[----:B------:R-:W3:Y:S01]  /*06a0*/  @P5 LDG.E R25, desc[UR6][R8.64+0x70] ;  /* 0x0000700608195981 */ /* 0x000ee2000c1e1900 */
[----:B------:R-:W-:Y:S02]  /*06b0*/  LOP3.LUT P0, RZ, R21, 0x80, RZ, 0xc0, !PT ;  /* 0x0000008015ff7812 */ /* 0x000fe4000780c0ff */
[----:B--2---:R-:W-:-:S11]  /*06c0*/  @P5 LOP3.LUT R7, R7, R20, RZ, 0x3c, !PT ;  /* 0x0000001407075212 */ /* 0x004fd600078e3cff */
        /* <DEDUP_REMOVED lines=15> */
[----:B------:R-:W-:Y:S02]  /*07c0*/  @P6 LOP3.LUT R3, R3, R26, RZ, 0x3c, !PT ;  /* 0x0000001a03036212 */ /* 0x000fe400078e3cff */
[----:B--2---:R-:W-:Y:S02]  /*07d0*/  @P0 LOP3.LUT R7, R7, R20, RZ, 0x3c, !PT ;  /* 0x0000001407070212 */ /* 0x004fe400078e3cff */
[----:B----4-:R-:W-:Y:S02]  /*07e0*/  @P0 LOP3.LUT R3, R3, R24, RZ, 0x3c, !PT ;  /* 0x0000001803030212 */ /* 0x010fe400078e3cff */
[----:B---3--:R-:W-:Y:S02]  /*07f0*/  @P6 LOP3.LUT R5, R5, R18, RZ, 0x3c, !PT ;  /* 0x0000001205056212 */ /* 0x008fe400078e3cff */
[----:B------:R-:W-:Y:S02]  /*0800*/  @P6 LOP3.LUT R4, R4, R17, RZ, 0x3c, !PT ;  /* 0x0000001104046212 */ /* 0x000fe400078e3cff */
[----:B------:R-:W-:-:S02]  /*0810*/  @P6 LOP3.LUT R2, R2, R19, RZ, 0x3c, !PT ;  /* 0x0000001302026212 */ /* 0x000fc400078e3cff */
[----:B------:R-:W-:Y:S02]  /*0820*/  @P0 LOP3.LUT R5, R5, R22, RZ, 0x3c, !PT ;  /* 0x0000001605050212 */ /* 0x000fe400078e3cff */
[----:B------:R-:W-:Y:S02]  /*0830*/  @P0 LOP3.LUT R4, R4, R23, RZ, 0x3c, !PT ;  /* 0x0000001704040212 */ /* 0x000fe400078e3cff */
[----:B------:R-:W-:Y:S02]  /*0840*/  @P0 LOP3.LUT R2, R2, R25, RZ, 0x3c, !PT ;  /* 0x0000001902020212 */ /* 0x000fe400078e3cff */
[----:B------:R-:W-:-:S13]  /*0850*/  R2P PR, R21.B1, 0x7f ;  /* 0x0000007f15007804 */ /* 0x000fda0000001000 */
[----:B------:R-:W2:Y:S04]  /*0860*/  @P0 LDG.E R18, desc[UR6][R8.64+0xa0] ;  /* 0x0000a00608120981 */ /* 0x000ea8000c1e1900 */
[----:B------:R-:W3:Y:S04]  /*0870*/  @P0 LDG.E R17, desc[UR6][R8.64+0xa4] ;  /* 0x0000a40608110981 */ /* 0x000ee8000c1e1900 */
[----:B------:R-:W4:Y:S04]  /*0880*/  @P0 LDG.E R20, desc[UR6][R8.64+0xa8] ;  /* 0x0000a80608140981 */ /* 0x000f28000c1e1900 */
[----:B------:R-:W4:Y:S04]  /*0890*/  @P0 LDG.E R19, desc[UR6][R8.64+0xac] ;  /* 0x0000ac0608130981 */ /* 0x000f28000c1e1900 */
[----:B------:R-:W4:Y:S04]  /*08a0*/  @P0 LDG.E R22, desc[UR6][R8.64+0xb0] ;  /* 0x0000b00608160981 */ /* 0x000f28000c1e1900 */
[----:B------:R-:W4:Y:S04]  /*08b0*/  @P1 LDG.E R24, desc[UR6][R8.64+0xb4] ;  /* 0x0000b40608181981 */ /* 0x000f28000c1e1900 */
[----:B------:R-:W4:Y:S04]  /*08c0*/  @P1 LDG.E R26, desc[UR6][R8.64+0xbc] ;  /* 0x0000bc06081a1981 */ /* 0x000f28000c1e1900 */
[----:B------:R-:W4:Y:S04]  /*08d0*/  @P1 LDG.E R23, desc[UR6][R8.64+0xb8] ;  /* 0x0000b80608171981 */ /* 0x000f28000c1e1900 */
[----:B------:R-:W4:Y:S04]  /*08e0*/  @P1 LDG.E R28, desc[UR6][R8.64+0xc4] ;  /* 0x0000c406081c1981 */ /* 0x000f28000c1e1900 */
[----:B------:R-:W4:Y:S01]  /*08f0*/  @P1 LDG.E R25, desc[UR6][R8.64+0xc0] ;  /* 0x0000c00608191981 */ /* 0x000f22000c1e1900 */
[----:B--2---:R-:W-:-:S03]  /*0900*/  @P0 LOP3.LUT R7, R7, R18, RZ, 0x3c, !PT ;  /* 0x0000001207070212 */ /* 0x004fc600078e3cff */
[----:B------:R-:W2:Y:S01]  /*0910*/  @P2 LDG.E R18, desc[UR6][R8.64+0xc8] ;  /* 0x0000c80608122981 */ /* 0x000ea2000c1e1900 */
[----:B---3--:R-:W-:-:S03]  /*0920*/  @P0 LOP3.LUT R4, R4, R17, RZ, 0x3c, !PT ;  /* 0x0000001104040212 */ /* 0x008fc600078e3cff */
[----:B------:R-:W3:Y:S01]  /*0930*/  @P2 LDG.E R17, desc[UR6][R8.64+0xcc] ;  /* 0x0000cc0608112981 */ /* 0x000ee2000c1e1900 */
[----:B----4-:R-:W-:-:S03]  /*0940*/  @P0 LOP3.LUT R5, R5, R20, RZ, 0x3c, !PT ;  /* 0x0000001405050212 */ /* 0x010fc600078e3cff */
[----:B------:R-:W4:Y:S01]  /*0950*/  @P3 LDG.E R20, desc[UR6][R8.64+0xec] ;  /* 0x0000ec0608143981 */ /* 0x000f22000c1e1900 */
[----:B------:R-:W-:-:S03]  /*0960*/  @P0 LOP3.LUT R2, R2, R19, RZ, 0x3c, !PT ;  /* 0x0000001302020212 */ /* 0x000fc600078e3cff */
[----:B------:R-:W4:Y:S01]  /*0970*/  @P2 LDG.E R19, desc[UR6][R8.64+0xd4] ;  /* 0x0000d40608132981 */ /* 0x000f22000c1e1900 */
[----:B------:R-:W-:Y:S02]  /*0980*/  @P0 LOP3.LUT R3, R3, R22, RZ, 0x3c, !PT ;  /* 0x0000001603030212 */ /* 0x000fe400078e3cff */
[----:B------:R-:W-:Y:S01]  /*0990*/  LOP3.LUT P0, RZ, R21, 0x8000, RZ, 0xc0, !PT ;  /* 0x0000800015ff7812 */ /* 0x000fe2000780c0ff */
[----:B------:R-:W4:Y:S01]  /*09a0*/  @P2 LDG.E R22, desc[UR6][R8.64+0xd0] ;  /* 0x0000d00608162981 */ /* 0x000f22000c1e1900 */
[----:B------:R-:W-:-:S03]  /*09b0*/  @P1 LOP3.LUT R7, R7, R24, RZ, 0x3c, !PT ;  /* 0x0000001807071212 */ /* 0x000fc600078e3cff */
[----:B------:R-:W4:Y:S01]  /*09c0*/  @P3 LDG.E R21, desc[UR6][R8.64+0xe0] ;  /* 0x0000e00608153981 */ /* 0x000f22000c1e1900 */
[----:B------:R-:W-:-:S03]  /*09d0*/  @P1 LOP3.LUT R5, R5, R26, RZ, 0x3c, !PT ;  /* 0x0000001a05051212 */ /* 0x000fc600078e3cff */
[----:B------:R-:W4:Y:S01]  /*09e0*/  @P2 LDG.E R24, desc[UR6][R8.64+0xd8] ;  /* 0x0000d80608182981 */ /* 0x000f22000c1e1900 */
[----:B------:R-:W-:-:S03]  /*09f0*/  @P1 LOP3.LUT R4, R4, R23, RZ, 0x3c, !PT ;  /* 0x0000001704041212 */ /* 0x000fc600078e3cff */
[----:B------:R-:W4:Y:S01]  /*0a00*/  @P3 LDG.E R26, desc[UR6][R8.64+0xdc] ;  /* 0x0000dc06081a3981 */ /* 0x000f22000c1e1900 */
[----:B------:R-:W-:-:S03]  /*0a10*/  @P1 LOP3.LUT R3, R3, R28, RZ, 0x3c, !PT ;  /* 0x0000001c03031212 */ /* 0x000fc600078e3cff */
[----:B------:R-:W4:Y:S04]  /*0a20*/  @P3 LDG.E R28, desc[UR6][R8.64+0xe4] ;  /* 0x0000e406081c3981 */ /* 0x000f28000c1e1900 */
[----:B------:R-:W4:Y:S01]  /*0a30*/  @P3 LDG.E R23, desc[UR6][R8.64+0xe8] ;  /* 0x0000e80608173981 */ /* 0x000f22000c1e1900 */
[----:B--2---:R-:W-:-:S03]  /*0a40*/  @P2 LOP3.LUT R7, R7, R18, RZ, 0x3c, !PT ;  /* 0x0000001207072212 */ /* 0x004fc600078e3cff */
[----:B------:R-:W2:Y:S01]  /*0a50*/  @P4 LDG.E R18, desc[UR6][R8.64+0xf0] ;  /* 0x0000f00608124981 */ /* 0x000ea2000c1e1900 */
[----:B---3--:R-:W-:Y:S02]  /*0a60*/  @P2 LOP3.LUT R4, R4, R17, RZ, 0x3c, !PT ;  /* 0x0000001104042212 */ /* 0x008fe400078e3cff */
[----:B------:R-:W-:Y:S01]  /*0a70*/  @P1 LOP3.LUT R2, R2, R25, RZ, 0x3c, !PT ;  /* 0x0000001902021212 */ /* 0x000fe200078e3cff */
[----:B------:R-:W3:Y:S03]  /*0a80*/  @P5 LDG.E R17, desc[UR6][R8.64+0x110] ;  /* 0x0001100608115981 */ /* 0x000ee6000c1e1900 */
[----:B----4-:R-:W-:Y:S02]  /*0a90*/  @P2 LOP3.LUT R2, R2, R19, RZ, 0x3c, !PT ;  /* 0x0000001302022212 */ /* 0x010fe400078e3cff */
[----:B------:R-:W4:Y:S01]  /*0aa0*/  @P4 LDG.E R19, desc[UR6][R8.64+0xf4] ;  /* 0x0000f40608134981 */ /* 0x000f22000c1e1900 */
        /* <DEDUP_REMOVED lines=12> */
[----:B--2---:R-:W-:-:S03]  /*0b70*/  @P4 LOP3.LUT R7, R7, R18, RZ, 0x3c, !PT ;  /* 0x0000001207074212 */ /* 0x004fc600078e3cff */
[----:B------:R-:W2:Y:S01]  /*0b80*/  @P5 LDG.E R18, desc[UR6][R8.64+0x114] ;  /* 0x0001140608125981 */ /* 0x000ea2000c1e1900 */
[----:B------:R-:W-:-:S03]  /*0b90*/  @P3 LOP3.LUT R3, R3, R20, RZ, 0x3c, !PT ;  /* 0x0000001403033212 */ /* 0x000fc600078e3cff */
[----:B------:R-:W2:Y:S01]  /*0ba0*/  @P6 LDG.E R20, desc[UR6][R8.64+0x118] ;  /* 0x0001180608146981 */ /* 0x000ea2000c1e1900 */
[----:B----4-:R-:W-:-:S03]  /*0bb0*/  @P4 LOP3.LUT R4, R4, R19, RZ, 0x3c, !PT ;  /* 0x0000001304044212 */ /* 0x010fc600078e3cff */
[----:B------:R-:W4:Y:S01]  /*0bc0*/  @P6 LDG.E R19, desc[UR6][R8.64+0x11c] ;  /* 0x00011c0608136981 */ /* 0x000f22000c1e1900 */
[----:B---3--:R-:W-:-:S03]  /*0bd0*/  @P4 LOP3.LUT R5, R5, R22, RZ, 0x3c, !PT ;  /* 0x0000001605054212 */ /* 0x008fc600078e3cff */
[----:B------:R-:W3:Y:S01]  /*0be0*/  @P6 LDG.E R22, desc[UR6][R8.64+0x120] ;  /* 0x0001200608166981 */ /* 0x000ee2000c1e1900 */
[----:B------:R-:W-:-:S03]  /*0bf0*/  @P4 LOP3.LUT R2, R2, R21, RZ, 0x3c, !PT ;  /* 0x0000001502024212 */ /* 0x000fc600078e3cff */
[----:B------:R-:W3:Y:S01]  /*0c00*/  @P0 LDG.E R21, desc[UR6][R8.64+0x130] ;  /* 0x0001300608150981 */ /* 0x000ee2000c1e1900 */
[----:B------:R-:W-:Y:S02]  /*0c10*/  @P4 LOP3.LUT R3, R3, R24, RZ, 0x3c, !PT ;  /* 0x0000001803034212 */ /* 0x000fe400078e3cff */
[----:B------:R-:W-:Y:S01]  /*0c20*/  @P5 LOP3.LUT R2, R2, R17, RZ, 0x3c, !PT ;  /* 0x0000001102025212 */ /* 0x000fe200078e3cff */
[----:B------:R-:W3:Y:S01]  /*0c30*/  @P6 LDG.E R24, desc[UR6][R8.64+0x128] ;  /* 0x0001280608186981 */ /* 0x000ee2000c1e1900 */
[----:B------:R-:W-:-:S03]  /*0c40*/  @P5 LOP3.LUT R7, R7, R26, RZ, 0x3c, !PT ;  /* 0x0000001a07075212 */ /* 0x000fc600078e3cff */
[----:B------:R-:W3:Y:S01]  /*0c50*/  @P6 LDG.E R17, desc[UR6][R8.64+0x124] ;  /* 0x0001240608116981 */ /* 0x000ee2000c1e1900 */
[----:B------:R-:W-:-:S03]  /*0c60*/  @P5 LOP3.LUT R5, R5, R28, RZ, 0x3c, !PT ;  /* 0x0000001c05055212 */ /* 0x000fc600078e3cff */
[----:B------:R-:W3:Y:S01]  /*0c70*/  @P0 LDG.E R26, desc[UR6][R8.64+0x12c] ;  /* 0x00012c06081a0981 */ /* 0x000ee2000c1e1900 */
[----:B------:R-:W-:-:S03]  /*0c80*/  @P5 LOP3.LUT R4, R4, R23, RZ, 0x3c, !PT ;  /* 0x0000001704045212 */ /* 0x000fc600078e3cff */
[----:B------:R-:W3:Y:S04]  /*0c90*/  @P0 LDG.E R28, desc[UR6][R8.64+0x13c] ;  /* 0x00013c06081c0981 */ /* 0x000ee8000c1e1900 */
[----:B------:R-:W3:Y:S01]  /*0ca0*/  @P0 LDG.E R23, desc[UR6][R8.64+0x138] ;  /* 0x0001380608170981 */ /* 0x000ee2000c1e1900 */
[----:B--2---:R-:W-:-:S03]  /*0cb0*/  @P5 LOP3.LUT R3, R3, R18, RZ, 0x3c, !PT ;  /* 0x0000001203035212 */ /* 0x004fc600078e3cff */
[----:B------:R-:W2:Y:S01]  /*0cc0*/  @P0 LDG.E R18, desc[UR6][R8.64+0x134] ;  /* 0x0001340608120981 */ /* 0x000ea2000c1e1900 */
[----:B------:R-:W-:-:S04]  /*0cd0*/  UIADD3 UR4, UPT, UPT, UR4, 0x10, URZ ;  /* 0x0000001004047890 */ /* 0x000fc8000fffe0ff */
[----:B------:R-:W-:Y:S01]  /*0ce0*/  UISETP.NE.AND UP0, UPT, UR4, 0x20, UPT ;  /* 0x000000200400788c */ /* 0x000fe2000bf05270 */
[----:B------:R-:W-:Y:S02]  /*0cf0*/  @P6 LOP3.LUT R7, R7, R20, RZ, 0x3c, !PT ;  /* 0x0000001407076212 */ /* 0x000fe400078e3cff */
[----:B----4-:R-:W-:Y:S02]  /*0d00*/  @P6 LOP3.LUT R4, R4, R19, RZ, 0x3c, !PT ;  /* 0x0000001304046212 */ /* 0x010fe400078e3cff */
[----:B---3--:R-:W-:Y:S02]  /*0d10*/  @P6 LOP3.LUT R5, R5, R22, RZ, 0x3c, !PT ;  /* 0x0000001605056212 */ /* 0x008fe400078e3cff */
[----:B------:R-:W-:Y:S02]  /*0d20*/  @P0 LOP3.LUT R4, R4, R21, RZ, 0x3c, !PT ;  /* 0x0000001504040212 */ /* 0x000fe400078e3cff */
[----:B------:R-:W-:Y:S02]  /*0d30*/  @P6 LOP3.LUT R3, R3, R24, RZ, 0x3c, !PT ;  /* 0x0000001803036212 */ /* 0x000fe400078e3cff */
[----:B------:R-:W-:-:S02]  /*0d40*/  @P6 LOP3.LUT R2, R2, R17, RZ, 0x3c, !PT ;  /* 0x0000001102026212 */ /* 0x000fc400078e3cff */
[----:B------:R-:W-:Y:S02]  /*0d50*/  @P0 LOP3.LUT R7, R7, R26, RZ, 0x3c, !PT ;  /* 0x0000001a07070212 */ /* 0x000fe400078e3cff */
[----:B------:R-:W-:Y:S02]  /*0d60*/  @P0 LOP3.LUT R3, R3, R28, RZ, 0x3c, !PT ;  /* 0x0000001c03030212 */ /* 0x000fe400078e3cff */
[----:B------:R-:W-:Y:S02]  /*0d70*/  @P0 LOP3.LUT R2, R2, R23, RZ, 0x3c, !PT ;  /* 0x0000001702020212 */ /* 0x000fe400078e3cff */
[----:B--2---:R-:W-:Y:S01]  /*0d80*/  @P0 LOP3.LUT R5, R5, R18, RZ, 0x3c, !PT ;  /* 0x0000001205050212 */ /* 0x004fe200078e3cff */
[----:B------:R-:W-:Y:S06]  /*0d90*/  BRA.U UP0, `(.L_x_4) ;  /* 0xfffffff500487547 */ /* 0x000fec000b83ffff */
[----:B------:R-:W-:-:S05]  /*0da0*/  VIADD R14, R14, 0x1 ;  /* 0x000000010e0e7836 */ /* 0x000fca0000000000 */
[----:B------:R-:W-:-:S13]  /*0db0*/  ISETP.NE.AND P0, PT, R14, 0x5, PT ;  /* 0x000000050e00780c */ /* 0x000fda0003f05270 */
[----:B------:R-:W-:Y:S05]  /*0dc0*/  @P0 BRA `(.L_x_5) ;  /* 0xfffffff400300947 */ /* 0x000fea000383ffff */
[----:B------:R-:W-:Y:S01]  /*0dd0*/  LOP3.LUT R8, R12, 0x3, RZ, 0xc0, !PT ;  /* 0x000000030c087812 */ /* 0x000fe200078ec0ff */
[----:B------:R1:W-:Y:S03]  /*0de0*/  STL [R1+0x4], R7 ;  /* 0x0000040701007387 */ /* 0x0003e60000100800 */
[----:B------:R-:W-:Y:S01]  /*0df0*/  ISETP.NE.U32.AND P0, PT, R8, 0x1, PT ;  /* 0x000000010800780c */ /* 0x000fe20003f05070 */
[----:B------:R1:W-:Y:S03]  /*0e00*/  STL.64 [R1+0x8], R4 ;  /* 0x0000080401007387 */ /* 0x0003e60000100a00 */
[----:B------:R-:W-:Y:S01]  /*0e10*/  ISETP.NE.AND.EX P0, PT, RZ, RZ, PT, P0 ;  /* 0x000000ffff00720c */ /* 0x000fe20003f05300 */
[----:B------:R1:W-:-:S12]  /*0e20*/  STL.64 [R1+0x10], R2 ;  /* 0x0000100201007387 */ /* 0x0003d80000100a00 */
[----:B-1----:R-:W-:Y:S05]  /*0e30*/  @!P0 BRA `(.L_x_3) ;  /* 0x0000001800088947 */ /* 0x002fea0003800000 */
[----:B------:R-:W-:Y:S01]  /*0e40*/  UMOV UR4, URZ ;  /* 0x000000ff00047c82 */ /* 0x000fe20008000000 */
[----:B------:R-:W-:Y:S01]  /*0e50*/  UMOV UR5, URZ ;  /* 0x000000ff00057c82 */ /* 0x000fe20008000000 */
[----:B------:R-:W-:Y:S02]  /*0e60*/  IMAD.MOV.U32 R14, RZ, RZ, RZ ;  /* 0x000000ffff0e7224 */ /* 0x000fe400078e00ff */
[----:B------:R-:W-:Y:S02]  /*0e70*/  IMAD.MOV.U32 R7, RZ, RZ, RZ ;  /* 0x000000ffff077224 */ /* 0x000fe400078e00ff */
[----:B------:R-:W-:Y:S02]  /*0e80*/  IMAD.U32 R3, RZ, RZ, UR4 ;  /* 0x00000004ff037e24 */ /* 0x000fe4000f8e00ff */
[----:B------:R-:W-:Y:S02]  /*0e90*/  IMAD.U32 R2, RZ, RZ, UR5 ;  /* 0x00000005ff027e24 */ /* 0x000fe4000f8e00ff */
[----:B------:R-:W-:-:S02]  /*0ea0*/  IMAD.U32 R5, RZ, RZ, UR4 ;  /* 0x00000004ff057e24 */ /* 0x000fc4000f8e00ff */
[----:B------:R-:W-:-:S07]  /*0eb0*/  IMAD.U32 R4, RZ, RZ, UR5 ;  /* 0x00000005ff047e24 */ /* 0x000fce000f8e00ff */
.L_x_7:
[----:B------:R-:W-:-:S06]  /*0ec0*/  IMAD R16, R14, 0x4, R1 ;  /* 0x000000040e107824 */ /* 0x000fcc00078e0201 */
[----:B------:R-:W5:Y:S01]  /*0ed0*/  LDL R16, [R16+0x4] ;  /* 0x0000040010107983 */ /* 0x000f620000100800 */
[----:B------:R-:W-:-:S05]  /*0ee0*/  UMOV UR4, URZ ;  /* 0x000000ff00047c82 */ /* 0x000fca0008000000 */
.L_x_6:
        /* <DEDUP_REMOVED lines=183> */
[----:B-1----:R-:W-:Y:S05]  /*1a60*/  @P0 BRA `(.L_x_3) ;  /* 0x0000000800fc0947 */ /* 0x002fea0003800000 */
        /* <DEDUP_REMOVED lines=8> */
.L_x_9:
[----:B------:R-:W-:-:S06]  /*1af0*/  IMAD R16, R14, 0x4, R1 ;  /* 0x000000040e107824 */ /* 0x000fcc00078e0201 */
[----:B------:R-:W5:Y:S01]  /*1b00*/  LDL R16, [R16+0x4] ;  /* 0x0000040010107983 */ /* 0x000f620000100800 */
[----:B------:R-:W-:-:S05]  /*1b10*/  UMOV UR4, URZ ;  /* 0x000000ff00047c82 */ /* 0x000fca0008000000 */
.L_x_8:
        /* <DEDUP_REMOVED lines=177> */
[----:B------:R1:W-:Y:S04]  /*2630*/  STL [R1+0x4], R7 ;  /* 0x0000040701007387 */ /* 0x0003e80000100800 */
[----:B------:R1:W-:Y:S04]  /*2640*/  STL.64 [R1+0x8], R4 ;  /* 0x0000080401007387 */ /* 0x0003e80000100a00 */
[----:B------:R1:W-:Y:S02]  /*2650*/  STL.64 [R1+0x10], R2 ;  /* 0x0000100201007387 */ /* 0x0003e40000100a00 */
.L_x_3:
[----:B------:R-:W-:Y:S05]  /*2660*/  BSYNC.RECONVERGENT B1 ;  /* 0x0000000000017941 */ /* 0x000fea0003800200 */
.L_x_2:
[C---:B------:R-:W-:Y:S01]  /*2670*/  ISETP.GT.U32.AND P0, PT, R12.reuse, 0x3, PT ;  /* 0x000000030c00780c */ /* 0x040fe20003f04070 */
[----:B------:R-:W-:Y:S01]  /*2680*/  VIADD R13, R13, 0x1 ;  /* 0x000000010d0d7836 */ /* 0x000fe20000000000 */
[--C-:B------:R-:W-:Y:S02]  /*2690*/  SHF.R.U64 R12, R12, 0x2, R15.reuse ;  /* 0x000000020c0c7819 */ /* 0x100fe4000000120f */
[----:B------:R-:W-:Y:S02]  /*26a0*/  ISETP.GT.U32.AND.EX P0, PT, R15, RZ, PT, P0 ;  /* 0x000000ff0f00720c */ /* 0x000fe40003f04100 */
[----:B------:R-:W-:-:S11]  /*26b0*/  SHF.R.U32.HI R15, RZ, 0x2, R15 ;  /* 0x00000002ff0f7819 */ /* 0x000fd6000001160f */
[----:B------:R-:W-:Y:S05]  /*26c0*/  @P0 BRA `(.L_x_10) ;  /* 0xffffffd800c40947 */ /* 0x000fea000383ffff */
.L_x_1:
[----:B------:R-:W-:Y:S05]  /*26d0*/  BSYNC.RECONVERGENT B0 ;  /* 0x0000000000007941 */ /* 0x000fea0003800200 */
.L_x_0:
[----:B------:R-:W2:Y:S01]  /*26e0*/  LDCU UR5, c[0x0][0x388] ;  /* 0x00007100ff0577ac */ /* 0x000ea20008000800 */
[----:B------:R-:W-:Y:S01]  /*26f0*/  CS2R R8, SRZ ;  /* 0x0000000000087805 */ /* 0x000fe2000001ff00 */
[----:B--2---:R-:W-:-:S09]  /*2700*/  UISETP.GE.AND UP0, UPT, UR5, 0x1, UPT ;  /* 0x000000010500788c */ /* 0x004fd2000bf06270 */
[----:B------:R-:W-:Y:S05]  /*2710*/  BRA.U !UP0, `(.L_x_11) ;  /* 0x0000000908607547 */ /* 0x000fea000b800000 */
[----:B------:R-:W-:Y:S01]  /*2720*/  UISETP.GE.U32.AND UP0, UPT, UR5, 0x4, UPT ;  /* 0x000000040500788c */ /* 0x000fe2000bf06070 */
[----:B------:R-:W-:Y:S01]  /*2730*/  CS2R R8, SRZ ;  /* 0x0000000000087805 */ /* 0x000fe2000001ff00 */
[----:B------:R-:W-:-:S07]  /*2740*/  ULOP3.LUT UR4, UR5, 0x3, URZ, 0xc0, !UPT ;  /* 0x0000000305047892 */ /* 0x000fce000f8ec0ff */
[----:B------:R-:W-:Y:S05]  /*2750*/  BRA.U !UP0, `(.L_x_12) ;  /* 0x0000000508bc7547 */ /* 0x000fea000b800000 */
[----:B------:R-:W0:Y:S01]  /*2760*/  LDC R10, c[0x0][0x38c] ;  /* 0x0000e300ff0a7b82 */ /* 0x000e220000000800 */
[----:B------:R-:W-:Y:S01]  /*2770*/  IMAD.MOV.U32 R9, RZ, RZ, -0x266e14b1 ;  /* 0xd991eb4fff097424 */ /* 0x000fe200078e00ff */
[----:B------:R-:W-:-:S04]  /*2780*/  ULOP3.LUT UR5, UR5, 0x7ffffffc, URZ, 0xc0, !UPT ;  /* 0x7ffffffc05057892 */ /* 0x000fc8000f8ec0ff */
[----:B------:R-:W-:Y:S01]  /*2790*/  UIADD3 UR5, UPT, UPT, -UR5, URZ, URZ ;  /* 0x000000ff05057290 */ /* 0x000fe2000fffe1ff */
[C---:B0-----:R-:W-:Y:S02]  /*27a0*/  LOP3.LUT R6, R10.reuse, 0xaad26b49, RZ, 0x3c, !PT ;  /* 0xaad26b490a067812 */ /* 0x041fe400078e3cff */
[----:B------:R-:W-:-:S03]  /*27b0*/  ISETP.GT.AND P0, PT, R10, -0x1, PT ;  /* 0xffffffff0a00780c */ /* 0x000fc60003f04270 */
[----:B------:R-:W-:Y:S01]  /*27c0*/  IMAD R6, R6, 0x4182bed5, RZ ;  /* 0x4182bed506067824 */ /* 0x000fe200078e02ff */
[----:B------:R-:W-:-:S05]  /*27d0*/  SEL R9, R9, 0x8bf16996, P0 ;  /* 0x8bf1699609097807 */ /* 0x000fca0000000000 */
[----:B------:R-:W-:Y:S02]  /*27e0*/  IMAD.IADD R6, R6, 0x1, R9 ;  /* 0x0000000106067824 */ /* 0x000fe400078e0209 */
[----:B------:R-:W-:Y:S02]  /*27f0*/  IMAD.MOV.U32 R9, RZ, RZ, RZ ;  /* 0x000000ffff097224 */ /* 0x000fe400078e00ff */
[----:B------:R-:W-:-:S07]  /*2800*/  VIADD R11, R6, 0x7b0fdd ;  /* 0x007b0fdd060b7836 */ /* 0x000fce0000000000 */
.L_x_27:
[----:B------:R-:W-:Y:S01]  /*2810*/  SHF.R.U32.HI R6, RZ, 0x2, R7 ;  /* 0x00000002ff067819 */ /* 0x000fe20000011607 */
[----:B------:R-:W-:Y:S01]  /*2820*/  IMAD.MOV.U32 R13, RZ, RZ, R4 ;  /* 0x000000ffff0d7224 */ /* 0x000fe200078e0004 */
[----:B------:R-:W-:Y:S01]  /*2830*/  UIADD3 UR5, UPT, UPT, UR5, 0x4, URZ ;  /* 0x0000000405057890 */ /* 0x000fe2000fffe0ff */
[----:B------:R-:W-:Y:S01]  /*2840*/  IMAD.MOV.U32 R15, RZ, RZ, R5 ;  /* 0x000000ffff0f7224 */ /* 0x000fe200078e0005 */
[----:B------:R-:W-:Y:S01]  /*2850*/  LOP3.LUT R6, R6, R7, RZ, 0x3c, !PT ;  /* 0x0000000706067212 */ /* 0x000fe200078e3cff */
[----:B-1----:R-:W-:Y:S01]  /*2860*/  IMAD.SHL.U32 R7, R3, 0x10, RZ ;  /* 0x0000001003077824 */ /* 0x002fe200078e00ff */
[----:B------:R-:W-:Y:S01]  /*2870*/  SHF.R.U32.HI R10, RZ, 0x2, R13 ;  /* 0x00000002ff0a7819 */ /* 0x000fe2000001160d */
[----:B------:R-:W-:Y:S01]  /*2880*/  UISETP.NE.AND UP0, UPT, UR5, URZ, UPT ;  /* 0x000000ff0500728c */ /* 0x000fe2000bf05270 */
[----:B------:R-:W-:Y:S01]  /*2890*/  BSSY.RECONVERGENT B0, `(.L_x_13) ;  /* 0x000001d000007945 */ /* 0x000fe20003800200 */
[----:B------:R-:W-:Y:S01]  /*28a0*/  IMAD.SHL.U32 R4, R6, 0x2, RZ ;  /* 0x0000000206047824 */ /* 0x000fe200078e00ff */
[----:B------:R-:W-:-:S04]  /*28b0*/  LOP3.LUT R10, R10, R13, RZ, 0x3c, !PT ;  /* 0x0000000d0a0a7212 */ /* 0x000fc800078e3cff */
[----:B------:R-:W-:Y:S01]  /*28c0*/  LOP3.LUT R4, R6, R4, R7, 0x96, !PT ;  /* 0x0000000406047212 */ /* 0x000fe200078e9607 */
[----:B------:R-:W-:-:S03]  /*28d0*/  IMAD.SHL.U32 R6, R10, 0x2, RZ ;  /* 0x000000020a067824 */ /* 0x000fc600078e00ff */
[----:B------:R-:W-:-:S05]  /*28e0*/  LOP3.LUT R4, R4, R3, RZ, 0x3c, !PT ;  /* 0x0000000304047212 */ /* 0x000fca00078e3cff */
[----:B------:R-:W-:-:S05]  /*28f0*/  IMAD.SHL.U32 R7, R4, 0x10, RZ ;  /* 0x0000001004077824 */ /* 0x000fca00078e00ff */
[----:B------:R-:W-:Y:S01]  /*2900*/  LOP3.LUT R13, R10, R6, R7, 0x96, !PT ;  /* 0x000000060a0d7212 */ /* 0x000fe200078e9607 */
[----:B------:R-:W-:Y:S01]  /*2910*/  IMAD.MOV.U32 R10, RZ, RZ, 0x2f800000 ;  /* 0x2f800000ff0a7424 */ /* 0x000fe200078e00ff */
[----:B------:R-:W-:Y:S01]  /*2920*/  IADD3 R7, PT, PT, R11, -0x10974f, R4 ;  /* 0xffef68b10b077810 */ /* 0x000fe20007ffe004 */
[----:B------:R-:W-:Y:S01]  /*2930*/  IMAD.MOV.U32 R6, RZ, RZ, R11 ;  /* 0x000000ffff067224 */ /* 0x000fe200078e000b */
[----:B------:R-:W-:Y:S02]  /*2940*/  LOP3.LUT R5, R13, R4, RZ, 0x3c, !PT ;  /* 0x000000040d057212 */ /* 0x000fe400078e3cff */
[----:B------:R-:W-:Y:S02]  /*2950*/  I2FP.F32.U32 R7, R7 ;  /* 0x0000000700077245 */ /* 0x000fe40000201000 */
[----:B------:R-:W-:-:S03]  /*2960*/  IADD3 R11, PT, PT, R6, -0xb0f8a, R5 ;  /* 0xfff4f076060b7810 */ /* 0x000fc60007ffe005 */
[----:B------:R-:W-:Y:S01]  /*2970*/  FFMA R7, R7, R10, 1.1641532182693481445e-10 ;  /* 0x2f00000007077423 */ /* 0x000fe2000000000a */
[----:B------:R-:W-:-:S03]  /*2980*/  I2FP.F32.U32 R11, R11 ;  /* 0x0000000b000b7245 */ /* 0x000fc60000201000 */
[----:B------:R-:W-:Y:S02]  /*2990*/  FMUL R7, R7, 4 ;  /* 0x4080000007077820 */ /* 0x000fe40000400000 */
[----:B------:R-:W-:-:S03]  /*29a0*/  FFMA R11, R11, R10, 1.1641532182693481445e-10 ;  /* 0x2f0000000b0b7423 */ /* 0x000fc6000000000a */
[----:B------:R-:W-:Y:S01]  /*29b0*/  FSETP.GEU.AND P0, PT, R7, 1, PT ;  /* 0x3f8000000700780b */ /* 0x000fe20003f0e000 */
[----:B------:R-:W-:-:S05]  /*29c0*/  FMUL R11, R11, 4 ;  /* 0x408000000b0b7820 */ /* 0x000fca0000400000 */
[----:B------:R-:W-:-:S07]  /*29d0*/  FSETP.GEU.AND P1, PT, R11, 1, PT ;  /* 0x3f8000000b00780b */ /* 0x000fce0003f2e000 */
[----:B------:R-:W-:Y:S01]  /*29e0*/  @!P0 FADD R8, R8, 1 ;  /* 0x3f80000008088421 */ /* 0x000fe20000000000 */
[----:B------:R-:W-:Y:S06]  /*29f0*/  @!P0 BRA `(.L_x_14) ;  /* 0x0000000000188947 */ /* 0x000fec0003800000 */
[----:B------:R-:W-:-:S13]  /*2a00*/  FSETP.GEU.AND P0, PT, R7, 2, PT ;  /* 0x400000000700780b */ /* 0x000fda0003f0e000 */
[----:B------:R-:W-:Y:S01]  /*2a10*/  @!P0 FADD R8, R8, -1 ;  /* 0xbf80000008088421 */ /* 0x000fe20000000000 */
[----:B------:R-:W-:Y:S06]  /*2a20*/  @!P0 BRA `(.L_x_14) ;  /* 0x00000000000c8947 */ /* 0x000fec0003800000 */
[----:B------:R-:W-:-:S13]  /*2a30*/  FSETP.GEU.AND P0, PT, R7, 3, PT ;  /* 0x404000000700780b */ /* 0x000fda0003f0e000 */
[----:B------:R-:W-:-:S04]  /*2a40*/  @!P0 FADD R9, R9, 1 ;  /* 0x3f80000009098421 */ /* 0x000fc80000000000 */
[----:B------:R-:W-:-:S07]  /*2a50*/  @P0 FADD R9, R9, -1 ;  /* 0xbf80000009090421 */ /* 0x000fce0000000000 */
.L_x_14:
[----:B------:R-:W-:Y:S05]  /*2a60*/  BSYNC.RECONVERGENT B0 ;  /* 0x0000000000007941 */ /* 0x000fea0003800200 */
.L_x_13:
[----:B------:R-:W-:Y:S01]  /*2a70*/  BSSY.RECONVERGENT B0, `(.L_x_15) ;  /* 0x000000d000007945 */ /* 0x000fe20003800200 */
[----:B------:R-:W-:Y:S02]  /*2a80*/  IMAD.MOV.U32 R12, RZ, RZ, R2 ;  /* 0x000000ffff0c7224 */ /* 0x000fe400078e0002 */
[----:B------:R-:W-:Y:S01]  /*2a90*/  IMAD.MOV.U32 R7, RZ, RZ, R3 ;  /* 0x000000ffff077224 */ /* 0x000fe200078e0003 */
[----:B------:R-:W-:Y:S06]  /*2aa0*/  @!P1 BRA `(.L_x_16) ;  /* 0x0000000000209947 */ /* 0x000fec0003800000 */
[----:B------:R-:W-:-:S13]  /*2ab0*/  FSETP.GEU.AND P0, PT, R11, 2, PT ;  /* 0x400000000b00780b */ /* 0x000fda0003f0e000 */
[----:B------:R-:W-:Y:S05]  /*2ac0*/  @!P0 BRA `(.L_x_17) ;  /* 0x0000000000108947 */ /* 0x000fea0003800000 */
[----:B------:R-:W-:-:S13]  /*2ad0*/  FSETP.GEU.AND P0, PT, R11, 3, PT ;  /* 0x404000000b00780b */ /* 0x000fda0003f0e000 */
[----:B------:R-:W-:-:S04]  /*2ae0*/  @P0 FADD R9, R9, -1 ;  /* 0xbf80000009090421 */ /* 0x000fc80000000000 */
[----:B------:R-:W-:Y:S01]  /*2af0*/  @!P0 FADD R9, R9, 1 ;  /* 0x3f80000009098421 */ /* 0x000fe20000000000 */
[----:B------:R-:W-:Y:S06]  /*2b00*/  BRA `(.L_x_18) ;  /* 0x00000000000c7947 */ /* 0x000fec0003800000 */
.L_x_17:
[----:B------:R-:W-:Y:S01]  /*2b10*/  FADD R8, R8, -1 ;  /* 0xbf80000008087421 */ /* 0x000fe20000000000 */
[----:B------:R-:W-:Y:S06]  /*2b20*/  BRA `(.L_x_18) ;  /* 0x0000000000047947 */ /* 0x000fec0003800000 */
.L_x_16:
[----:B------:R-:W-:-:S07]  /*2b30*/  FADD R8, R8, 1 ;  /* 0x3f80000008087421 */ /* 0x000fce0000000000 */
.L_x_18:
[----:B------:R-:W-:Y:S05]  /*2b40*/  BSYNC.RECONVERGENT B0 ;  /* 0x0000000000007941 */ /* 0x000fea0003800200 */
.L_x_15:
[----:B------:R-:W-:Y:S01]  /*2b50*/  SHF.R.U32.HI R2, RZ, 0x2, R15 ;  /* 0x00000002ff027819 */ /* 0x000fe2000001160f */
[----:B------:R-:W-:Y:S01]  /*2b60*/  IMAD.SHL.U32 R3, R5, 0x10, RZ ;  /* 0x0000001005037824 */ /* 0x000fe200078e00ff */
[----:B------:R-:W-:Y:S02]  /*2b70*/  BSSY.RECONVERGENT B0, `(.L_x_19) ;  /* 0x0000014000007945 */ /* 0x000fe40003800200 */
[----:B------:R-:W-:-:S05]  /*2b80*/  LOP3.LUT R2, R2, R15, RZ, 0x3c, !PT ;  /* 0x0000000f02027212 */ /* 0x000fca00078e3cff */
[----:B------:R-:W-:-:S05]  /*2b90*/  IMAD.SHL.U32 R11, R2, 0x2, RZ ;  /* 0x00000002020b7824 */ /* 0x000fca00078e00ff */
[----:B------:R-:W-:-:S04]  /*2ba0*/  LOP3.LUT R2, R2, R11, R3, 0x96, !PT ;  /* 0x0000000b02027212 */ /* 0x000fc800078e9603 */
[----:B------:R-:W-:-:S04]  /*2bb0*/  LOP3.LUT R2, R2, R5, RZ, 0x3c, !PT ;  /* 0x0000000502027212 */ /* 0x000fc800078e3cff */
[----:B------:R-:W-:-:S04]  /*2bc0*/  IADD3 R3, PT, PT, R6, -0x587c5, R2 ;  /* 0xfffa783b06037810 */ /* 0x000fc80007ffe002 */
[----:B------:R-:W-:-:S05]  /*2bd0*/  I2FP.F32.U32 R3, R3 ;  /* 0x0000000300037245 */ /* 0x000fca0000201000 */
[----:B------:R-:W-:-:S04]  /*2be0*/  FFMA R3, R3, R10, 1.1641532182693481445e-10 ;  /* 0x2f00000003037423 */ /* 0x000fc8000000000a */
[----:B------:R-:W-:-:S05]  /*2bf0*/  FMUL R3, R3, 4 ;  /* 0x4080000003037820 */ /* 0x000fca0000400000 */
[----:B------:R-:W-:-:S13]  /*2c00*/  FSETP.GEU.AND P0, PT, R3, 1, PT ;  /* 0x3f8000000300780b */ /* 0x000fda0003f0e000 */
[----:B------:R-:W-:Y:S05]  /*2c10*/  @!P0 BRA `(.L_x_20) ;  /* 0x0000000000208947 */ /* 0x000fea0003800000 */
[----:B------:R-:W-:-:S13]  /*2c20*/  FSETP.GEU.AND P0, PT, R3, 2, PT ;  /* 0x400000000300780b */ /* 0x000fda0003f0e000 */
[----:B------:R-:W-:Y:S05]  /*2c30*/  @!P0 BRA `(.L_x_21) ;  /* 0x0000000000108947 */ /* 0x000fea0003800000 */
[----:B------:R-:W-:-:S13]  /*2c40*/  FSETP.GEU.AND P0, PT, R3, 3, PT ;  /* 0x404000000300780b */ /* 0x000fda0003f0e000 */
[----:B------:R-:W-:-:S04]  /*2c50*/  @P0 FADD R9, R9, -1 ;  /* 0xbf80000009090421 */ /* 0x000fc80000000000 */
[----:B------:R-:W-:Y:S01]  /*2c60*/  @!P0 FADD R9, R9, 1 ;  /* 0x3f80000009098421 */ /* 0x000fe20000000000 */
[----:B------:R-:W-:Y:S06]  /*2c70*/  BRA `(.L_x_22) ;  /* 0x00000000000c7947 */ /* 0x000fec0003800000 */
.L_x_21:
[----:B------:R-:W-:Y:S01]  /*2c80*/  FADD R8, R8, -1 ;  /* 0xbf80000008087421 */ /* 0x000fe20000000000 */
[----:B------:R-:W-:Y:S06]  /*2c90*/  BRA `(.L_x_22) ;  /* 0x0000000000047947 */ /* 0x000fec0003800000 */
.L_x_20:
[----:B------:R-:W-:-:S07]  /*2ca0*/  FADD R8, R8, 1 ;  /* 0x3f80000008087421 */ /* 0x000fce0000000000 */
.L_x_22:
[----:B------:R-:W-:Y:S05]  /*2cb0*/  BSYNC.RECONVERGENT B0 ;  /* 0x0000000000007941 */ /* 0x000fea0003800200 */
.L_x_19:
[----:B------:R-:W-:Y:S01]  /*2cc0*/  SHF.R.U32.HI R3, RZ, 0x2, R12 ;  /* 0x00000002ff037819 */ /* 0x000fe2000001160c */
[----:B------:R-:W-:Y:S03]  /*2cd0*/  BSSY.RECONVERGENT B0, `(.L_x_23) ;  /* 0x0000015000007945 */ /* 0x000fe60003800200 */
[----:B------:R-:W-:Y:S01]  /*2ce0*/  LOP3.LUT R3, R3, R12, RZ, 0x3c, !PT ;  /* 0x0000000c03037212 */ /* 0x000fe200078e3cff */
[----:B------:R-:W-:-:S04]  /*2cf0*/  IMAD.SHL.U32 R12, R2, 0x10, RZ ;  /* 0x00000010020c7824 */ /* 0x000fc800078e00ff */
[----:B------:R-:W-:-:S05]  /*2d00*/  IMAD.SHL.U32 R11, R3, 0x2, RZ ;  /* 0x00000002030b7824 */ /* 0x000fca00078e00ff */
[----:B------:R-:W-:-:S04]  /*2d10*/  LOP3.LUT R3, R3, R11, R12, 0x96, !PT ;  /* 0x0000000b03037212 */ /* 0x000fc800078e960c */
[----:B------:R-:W-:-:S05]  /*2d20*/  LOP3.LUT R3, R3, R2, RZ, 0x3c, !PT ;  /* 0x0000000203037212 */ /* 0x000fca00078e3cff */
[----:B------:R-:W-:-:S05]  /*2d30*/  IMAD.IADD R11, R6, 0x1, R3 ;  /* 0x00000001060b7824 */ /* 0x000fca00078e0203 */
        /* <DEDUP_REMOVED lines=11> */
.L_x_25:
[----:B------:R-:W-:Y:S01]  /*2df0*/  FADD R8, R8, -1 ;  /* 0xbf80000008087421 */ /* 0x000fe20000000000 */
[----:B------:R-:W-:Y:S06]  /*2e00*/  BRA `(.L_x_26) ;  /* 0x0000000000047947 */ /* 0x000fec0003800000 */
.L_x_24:
[----:B------:R-:W-:-:S07]  /*2e10*/  FADD R8, R8, 1 ;  /* 0x3f80000008087421 */ /* 0x000fce0000000000 */
.L_x_26:
[----:B------:R-:W-:Y:S05]  /*2e20*/  BSYNC.RECONVERGENT B0 ;  /* 0x0000000000007941 */ /* 0x000fea0003800200 */
.L_x_23:
[----:B------:R-:W-:Y:S01]  /*2e30*/  VIADD R11, R6, 0x161f14 ;  /* 0x00161f14060b7836 */ /* 0x000fe20000000000 */
[----:B------:R-:W-:Y:S06]  /*2e40*/  BRA.U UP0, `(.L_x_27) ;  /* 0xfffffff900707547 */ /* 0x000fec000b83ffff */
.L_x_12:
[----:B------:R-:W-:-:S09]  /*2e50*/  UISETP.NE.AND UP0, UPT, UR4, URZ, UPT ;  /* 0x000000ff0400728c */ /* 0x000fd2000bf05270 */
[----:B------:R-:W-:Y:S05]  /*2e60*/  BRA.U !UP0, `(.L_x_11) ;  /* 0x00000001088c7547 */ /* 0x000fea000b800000 */
[----:B0-----:R-:W-:Y:S01]  /*2e70*/  VIADD R6, R6, 0x587c5 ;  /* 0x000587c506067836 */ /* 0x001fe20000000000 */
[----:B------:R-:W-:-:S12]  /*2e80*/  UIADD3 UR4, UPT, UPT, -UR4, URZ, URZ ;  /* 0x000000ff04047290 */ /* 0x000fd8000fffe1ff */
.L_x_32:
[----:B------:R-:W-:Y:S01]  /*2e90*/  SHF.R.U32.HI R10, RZ, 0x2, R7 ;  /* 0x00000002ff0a7819 */ /* 0x000fe20000011607 */
[----:B------:R-:W-:Y:S01]  /*2ea0*/  UIADD3 UR4, UPT, UPT, UR4, 0x1, URZ ;  /* 0x0000000104047890 */ /* 0x000fe2000fffe0ff */
[----:B------:R-:W-:Y:S02]  /*2eb0*/  BSSY.RECONVERGENT B0, `(.L_x_28) ;  /* 0x000001c000007945 */ /* 0x000fe40003800200 */
[----:B------:R-:W-:Y:S01]  /*2ec0*/  LOP3.LUT R10, R10, R7, RZ, 0x3c, !PT ;  /* 0x000000070a0a7212 */ /* 0x000fe200078e3cff */
[----:B-1----:R-:W-:Y:S01]  /*2ed0*/  IMAD.SHL.U32 R7, R3, 0x10, RZ ;  /* 0x0000001003077824 */ /* 0x002fe200078e00ff */
[----:B------:R-:W-:-:S03]  /*2ee0*/  UISETP.NE.AND UP0, UPT, UR4, URZ, UPT ;  /* 0x000000ff0400728c */ /* 0x000fc6000bf05270 */
[----:B------:R-:W-:-:S05]  /*2ef0*/  IMAD.SHL.U32 R11, R10, 0x2, RZ ;  /* 0x000000020a0b7824 */ /* 0x000fca00078e00ff */
[----:B------:R-:W-:-:S04]  /*2f00*/  LOP3.LUT R10, R10, R11, R7, 0x96, !PT ;  /* 0x0000000b0a0a7212 */ /* 0x000fc800078e9607 */
[----:B------:R-:W-:Y:S01]  /*2f10*/  LOP3.LUT R11, R10, R3, RZ, 0x3c, !PT ;  /* 0x000000030a0b7212 */ /* 0x000fe200078e3cff */
[----:B------:R-:W-:-:S04]  /*2f20*/  IMAD.MOV.U32 R10, RZ, RZ, 0x2f800000 ;  /* 0x2f800000ff0a7424 */ /* 0x000fc800078e00ff */
[----:B------:R-:W-:-:S05]  /*2f30*/  IMAD.IADD R7, R11, 0x1, R6 ;  /* 0x000000010b077824 */ /* 0x000fca00078e0206 */
[----:B------:R-:W-:-:S05]  /*2f40*/  I2FP.F32.U32 R7, R7 ;  /* 0x0000000700077245 */ /* 0x000fca0000201000 */
[----:B------:R-:W-:-:S04]  /*2f50*/  FFMA R7, R7, R10, 1.1641532182693481445e-10 ;  /* 0x2f00000007077423 */ /* 0x000fc8000000000a */
[----:B------:R-:W-:Y:S01]  /*2f60*/  FMUL R10, R7, 4 ;  /* 0x40800000070a7820 */ /* 0x000fe20000400000 */
[----:B------:R-:W-:Y:S02]  /*2f70*/  IMAD.MOV.U32 R7, RZ, RZ, R4 ;  /* 0x000000ffff077224 */ /* 0x000fe400078e0004 */
[----:B------:R-:W-:Y:S02]  /*2f80*/  IMAD.MOV.U32 R4, RZ, RZ, R5 ;  /* 0x000000ffff047224 */ /* 0x000fe400078e0005 */
[----:B------:R-:W-:Y:S01]  /*2f90*/  FSETP.GEU.AND P0, PT, R10, 1, PT ;  /* 0x3f8000000a00780b */ /* 0x000fe20003f0e000 */
[----:B------:R-:W-:Y:S02]  /*2fa0*/  IMAD.MOV.U32 R5, RZ, RZ, R2 ;  /* 0x000000ffff057224 */ /* 0x000fe400078e0002 */
[----:B------:R-:W-:Y:S02]  /*2fb0*/  IMAD.MOV.U32 R2, RZ, RZ, R3 ;  /* 0x000000ffff027224 */ /* 0x000fe400078e0003 */
[----:B------:R-:W-:-:S08]  /*2fc0*/  IMAD.MOV.U32 R3, RZ, RZ, R11 ;  /* 0x000000ffff037224 */ /* 0x000fd000078e000b */
[----:B------:R-:W-:Y:S05]  /*2fd0*/  @!P0 BRA `(.L_x_29) ;  /* 0x0000000000208947 */ /* 0x000fea0003800000 */
[----:B------:R-:W-:-:S13]  /*2fe0*/  FSETP.GEU.AND P0, PT, R10, 2, PT ;  /* 0x400000000a00780b */ /* 0x000fda0003f0e000 */
[----:B------:R-:W-:Y:S05]  /*2ff0*/  @!P0 BRA `(.L_x_30) ;  /* 0x0000000000108947 */ /* 0x000fea0003800000 */
[----:B------:R-:W-:-:S13]  /*3000*/  FSETP.GEU.AND P0, PT, R10, 3, PT ;  /* 0x404000000a00780b */ /* 0x000fda0003f0e000 */
[----:B------:R-:W-:-:S04]  /*3010*/  @P0 FADD R9, R9, -1 ;  /* 0xbf80000009090421 */ /* 0x000fc80000000000 */
[----:B------:R-:W-:Y:S01]  /*3020*/  @!P0 FADD R9, R9, 1 ;  /* 0x3f80000009098421 */ /* 0x000fe20000000000 */
[----:B------:R-:W-:Y:S06]  /*3030*/  BRA `(.L_x_31) ;  /* 0x00000000000c7947 */ /* 0x000fec0003800000 */
.L_x_30:
[----:B------:R-:W-:Y:S01]  /*3040*/  FADD R8, R8, -1 ;  /* 0xbf80000008087421 */ /* 0x000fe20000000000 */
[----:B------:R-:W-:Y:S06]  /*3050*/  BRA `(.L_x_31) ;  /* 0x0000000000047947 */ /* 0x000fec0003800000 */
.L_x_29:
[----:B------:R-:W-:-:S07]  /*3060*/  FADD R8, R8, 1 ;  /* 0x3f80000008087421 */ /* 0x000fce0000000000 */
.L_x_31:
[----:B------:R-:W-:Y:S05]  /*3070*/  BSYNC.RECONVERGENT B0 ;  /* 0x0000000000007941 */ /* 0x000fea0003800200 */
.L_x_28:
[----:B------:R-:W-:Y:S01]  /*3080*/  VIADD R6, R6, 0x587c5 ;  /* 0x000587c506067836 */ /* 0x000fe20000000000 */
[----:B------:R-:W-:Y:S06]  /*3090*/  BRA.U UP0, `(.L_x_32) ;  /* 0xfffffffd007c7547 */ /* 0x000fec000b83ffff */
.L_x_11:
[----:B------:R-:W-:Y:S01]  /*30a0*/  FMUL R9, R9, R9 ;  /* 0x0000000909097220 */ /* 0x000fe20000400000 */
[----:B------:R-:W-:Y:S03]  /*30b0*/  BSSY.RECONVERGENT B0, `(.L_x_33) ;  /* 0x000000d000007945 */ /* 0x000fe60003800200 */
[----:B01----:R-:W-:-:S04]  /*30c0*/  FFMA R2, R8, R8, R9 ;  /* 0x0000000808027223 */ /* 0x003fc80000000009 */
[----:B------:R-:W-:Y:S01]  /*30d0*/  VIADD R4, R2, 0xf3000000 ;  /* 0xf300000002047836 */ /* 0x000fe20000000000 */
[----:B------:R0:W1:Y:S04]  /*30e0*/  MUFU.RSQ R3, R2 ;  /* 0x0000000200037308 */ /* 0x0000680000001400 */
[----:B------:R-:W-:-:S13]  /*30f0*/  ISETP.GT.U32.AND P0, PT, R4, 0x727fffff, PT ;  /* 0x727fffff0400780c */ /* 0x000fda0003f04070 */
[----:B01----:R-:W-:Y:S05]  /*3100*/  @!P0 BRA `(.L_x_34) ;  /* 0x00000000000c8947 */ /* 0x003fea0003800000 */
[----:B------:R-:W-:-:S07]  /*3110*/  MOV R8, 0x3130 ;  /* 0x0000313000087802 */ /* 0x000fce0000000f00 */
[----:B------:R-:W-:Y:S05]  /*3120*/  CALL.REL.NOINC `($__internal_0_$__cuda_sm20_sqrt_rn_f32_slowpath) ;  /* 0x0000000000307944 */ /* 0x000fea0003c00000 */
[----:B------:R-:W-:Y:S05]  /*3130*/  BRA `(.L_x_35) ;  /* 0x0000000000107947 */ /* 0x000fea0003800000 */
.L_x_34:
[----:B------:R-:W-:Y:S01]  /*3140*/  FMUL.FTZ R5, R2, R3 ;  /* 0x0000000302057220 */ /* 0x000fe20000410000 */
[----:B------:R-:W-:-:S03]  /*3150*/  FMUL.FTZ R3, R3, 0.5 ;  /* 0x3f00000003037820 */ /* 0x000fc60000410000 */
[----:B------:R-:W-:-:S04]  /*3160*/  FFMA R2, -R5, R5, R2 ;  /* 0x0000000505027223 */ /* 0x000fc80000000102 */
[----:B------:R-:W-:-:S07]  /*3170*/  FFMA R5, R2, R3, R5 ;  /* 0x0000000302057223 */ /* 0x000fce0000000005 */
.L_x_35:
[----:B------:R-:W-:Y:S05]  /*3180*/  BSYNC.RECONVERGENT B0 ;  /* 0x0000000000007941 */ /* 0x000fea0003800200 */
.L_x_33:
[----:B------:R-:W0:Y:S01]  /*3190*/  LDCU.64 UR4, c[0x0][0x380] ;  /* 0x00007000ff0477ac */ /* 0x000e220008000a00 */
[----:B------:R-:W-:Y:S02]  /*31a0*/  SHF.R.S32.HI R3, RZ, 0x1f, R0 ;  /* 0x0000001fff037819 */ /* 0x000fe40000011400 */
[----:B0-----:R-:W-:-:S04]  /*31b0*/  LEA R2, P0, R0, UR4, 0x2 ;  /* 0x0000000400027c11 */ /* 0x001fc8000f8010ff */
[----:B------:R-:W-:-:S05]  /*31c0*/  LEA.HI.X R3, R0, UR5, R3, 0x2, P0 ;  /* 0x0000000500037c11 */ /* 0x000fca00080f1403 */
[----:B------:R-:W-:Y:S01]  /*31d0*/  STG.E desc[UR6][R2.64], R5 ;  /* 0x0000000502007986 */ /* 0x000fe2000c101906 */
[----:B------:R-:W-:Y:S05]  /*31e0*/  EXIT ;  /* 0x000000000000794d */ /* 0x000fea0003800000 */
        .weak           $__internal_0_$__cuda_sm20_sqrt_rn_f32_slowpath
        .type           $__internal_0_$__cuda_sm20_sqrt_rn_f32_slowpath,@function
        .size           $__internal_0_$__cuda_sm20_sqrt_rn_f32_slowpath,(.L_x_38 - $__internal_0_$__cuda_sm20_sqrt_rn_f32_slowpath)
$__internal_0_$__cuda_sm20_sqrt_rn_f32_slowpath:
[----:B------:R-:W-:-:S13]  /*31f0*/  LOP3.LUT P0, RZ, R2, 0x7fffffff, RZ, 0xc0, !PT ;  /* 0x7fffffff02ff7812 */ /* 0x000fda000780c0ff */
[----:B------:R-:W-:Y:S01]  /*3200*/  @!P0 IMAD.MOV.U32 R3, RZ, RZ, R2 ;  /* 0x000000ffff038224 */ /* 0x000fe200078e0002 */
[----:B------:R-:W-:Y:S06]  /*3210*/  @!P0 BRA `(.L_x_36) ;  /* 0x0000000000408947 */ /* 0x000fec0003800000 */
[----:B------:R-:W-:-:S13]  /*3220*/  FSETP.GEU.FTZ.AND P0, PT, R2, RZ, PT ;  /* 0x000000ff0200720b */ /* 0x000fda0003f1e000 */
[----:B------:R-:W-:Y:S01]  /*3230*/  @!P0 IMAD.MOV.U32 R3, RZ, RZ, 0x7fffffff ;  /* 0x7fffffffff038424 */ /* 0x000fe200078e00ff */
[----:B------:R-:W-:Y:S06]  /*3240*/  @!P0 BRA `(.L_x_36) ;  /* 0x0000000000348947 */ /* 0x000fec0003800000 */
[----:B------:R-:W-:-:S13]  /*3250*/  FSETP.GTU.FTZ.AND P0, PT, |R2|, +INF , PT ;  /* 0x7f8000000200780b */ /* 0x000fda0003f1c200 */
[----:B------:R-:W-:Y:S01]  /*3260*/  @P0 FADD.FTZ R3, R2, 1 ;  /* 0x3f80000002030421 */ /* 0x000fe20000010000 */
[----:B------:R-:W-:Y:S06]  /*3270*/  @P0 BRA `(.L_x_36) ;  /* 0x0000000000280947 */ /* 0x000fec0003800000 */
[----:B------:R-:W-:-:S13]  /*3280*/  FSETP.NEU.FTZ.AND P0, PT, |R2|, +INF , PT ;  /* 0x7f8000000200780b */ /* 0x000fda0003f1d200 */
[----:B------:R-:W-:-:S04]  /*3290*/  @P0 FFMA R4, R2, 1.84467440737095516160e+19, RZ ;  /* 0x5f80000002040823 */ /* 0x000fc800000000ff */
[----:B------:R-:W0:Y:S02]  /*32a0*/  @P0 MUFU.RSQ R3, R4 ;  /* 0x0000000400030308 */ /* 0x000e240000001400 */
[----:B0-----:R-:W-:Y:S01]  /*32b0*/  @P0 FMUL.FTZ R5, R4, R3 ;  /* 0x0000000304050220 */ /* 0x001fe20000410000 */
[----:B------:R-:W-:Y:S01]  /*32c0*/  @P0 FMUL.FTZ R7, R3, 0.5 ;  /* 0x3f00000003070820 */ /* 0x000fe20000410000 */
[----:B------:R-:W-:Y:S02]  /*32d0*/  @!P0 IMAD.MOV.U32 R3, RZ, RZ, R2 ;  /* 0x000000ffff038224 */ /* 0x000fe400078e0002 */
[----:B------:R-:W-:-:S04]  /*32e0*/  @P0 FADD.FTZ R6, -R5, -RZ ;  /* 0x800000ff05060221 */ /* 0x000fc80000010100 */
[----:B------:R-:W-:-:S04]  /*32f0*/  @P0 FFMA R6, R5, R6, R4 ;  /* 0x0000000605060223 */ /* 0x000fc80000000004 */
[----:B------:R-:W-:-:S04]  /*3300*/  @P0 FFMA R6, R6, R7, R5 ;  /* 0x0000000706060223 */ /* 0x000fc80000000005 */
[----:B------:R-:W-:-:S07]  /*3310*/  @P0 FMUL.FTZ R3, R6, 2.3283064365386962891e-10 ;  /* 0x2f80000006030820 */ /* 0x000fce0000410000 */
.L_x_36:
[----:B------:R-:W-:Y:S02]  /*3320*/  IMAD.MOV.U32 R5, RZ, RZ, R3 ;  /* 0x000000ffff057224 */ /* 0x000fe400078e0003 */
[----:B------:R-:W-:Y:S02]  /*3330*/  IMAD.MOV.U32 R2, RZ, RZ, R8 ;  /* 0x000000ffff027224 */ /* 0x000fe400078e0008 */
[----:B------:R-:W-:-:S04]  /*3340*/  IMAD.MOV.U32 R3, RZ, RZ, 0x0 ;  /* 0x00000000ff037424 */ /* 0x000fc800078e00ff */
[----:B------:R-:W-:Y:S05]  /*3350*/  RET.REL.NODEC R2 `(_Z18simulateRandomWalkPfii) ;  /* 0xffffffcc02287950 */ /* 0x000fea0003c3ffff */
.L_x_37:
[----:B------:R-:W-:-:S00]  /*3360*/  BRA `(.L_x_37) ;  /* 0xfffffffc00fc7947 */ /* 0x000fc0000383ffff */
[----:B------:R-:W-:-:S00]  /*3370*/  NOP ;  /* 0x0000000000007918 */ /* 0x000fc00000000000 */
        /* <DEDUP_REMOVED lines=8> */
.L_x_38:


//--------------------- .nv.global.init           --------------------------
	.section	.nv.global.init,"aw",@progbits
	.align	4
.nv.global.init:
	.type		mrg32k3aM1SubSeq,@object
	.size		mrg32k3aM1SubSeq,(mrg32k3aM2SubSeq - mrg32k3aM1SubSeq)
mrg32k3aM1SubSeq:
        /*0000*/ 	.byte	0x0b, 0xcc, 0xee, 0x04, 0x73, 0x29, 0x8b, 0x6f, 0xf6, 0x53, 0x03, 0xf6, 0x23, 0xf6, 0xea, 0xda
        /* <DEDUP_REMOVED lines=125> */
	.type		mrg32k3aM2SubSeq,@object
	.size		mrg32k3aM2SubSeq,(mrg32k3aM1 - mrg32k3aM2SubSeq)
mrg32k3aM2SubSeq:
        /* <DEDUP_REMOVED lines=126> */
	.type		mrg32k3aM1,@object
	.size		mrg32k3aM1,(mrg32k3aM1Seq - mrg32k3aM1)
mrg32k3aM1:
        /* <DEDUP_REMOVED lines=144> */
	.type		mrg32k3aM1Seq,@object
	.size		mrg32k3aM1Seq,(mrg32k3aM2 - mrg32k3aM1Seq)
mrg32k3aM1Seq:
        /* <DEDUP_REMOVED lines=144> */
	.type		mrg32k3aM2,@object
	.size		mrg32k3aM2,(mrg32k3aM2Seq - mrg32k3aM2)
mrg32k3aM2:
        /* <DEDUP_REMOVED lines=144> */
	.type		mrg32k3aM2Seq,@object
	.size		mrg32k3aM2Seq,(precalc_xorwow_matrix - mrg32k3aM2Seq)
mrg32k3aM2Seq:
        /* <DEDUP_REMOVED lines=144> */
	.type		precalc_xorwow_matrix,@object
	.size		precalc_xorwow_matrix,(precalc_xorwow_offset_matrix - precalc_xorwow_matrix)
precalc_xorwow_matrix:
        /* <DEDUP_REMOVED lines=6400> */
	.type		precalc_xorwow_offset_matrix,@object
	.size		precalc_xorwow_offset_matrix,(.L_1 - precalc_xorwow_offset_matrix)
precalc_xorwow_offset_matrix:
        /* <DEDUP_REMOVED lines=6400> */
.L_1:


//--------------------- .nv.shared.reserved.0     --------------------------
	.section	.nv.shared.reserved.0,"aw",@nobits
	.weak		__nv_reservedSMEM_offset_0_alias
	.size		__nv_reservedSMEM_offset_0_alias, 0, 64
	.other		__nv_reservedSMEM_offset_0_alias,@"STO_CUDA_RESERVED_SHARED STV_DEFAULT"
__nv_reservedSMEM_offset_0_alias:
	.zero		0
	.zero		64


//--------------------- .nv.constant0._Z18simulateRandomWalkPfii --------------------------
	.section	.nv.constant0._Z18simulateRandomWalkPfii,"a",@progbits
	.sectionflags	@""
	.align	4
.nv.constant0._Z18simulateRandomWalkPfii:
	.zero		912


//--------------------- SYMBOLS --------------------------

	.type		.nv.reservedSmem.offset0,@object
	.size		.nv.reservedSmem.offset0,0x4
